	.target	sm_90a

	.elftype	@"ET_EXEC"


//--------------------- .note.nv.tkinfo           --------------------------
	.section	.note.nv.tkinfo,"",@"SHT_NOTE"
	.sectionflags	@"SHF_NOTE_NV_TKINFO"
	.tkinfo
        /*0018*/ 	.word	0x00000002
        /*0030*/ 	.string	""
        /*0030*/ 	.string	"ptxas"
        /*0030*/ 	.string	"Cuda compilation tools, release 13.0, V13.0.88"
        /*0030*/ 	.string	"Build cuda_13.0.r13.0/compiler.36424714_0"
        /*0030*/ 	.string	"-arch sm_90a -m 64 "



//--------------------- .note.nv.cuinfo           --------------------------
	.section	.note.nv.cuinfo,"",@"SHT_NOTE"
	.sectionflags	@"SHF_NOTE_NV_CUINFO"
        /*0018*/ 	.short	0x0002
        /*001a*/ 	.short	0x005a
        /*001c*/ 	.short	0x0082
	.zero		2


//--------------------- .nv.info                  --------------------------
	.section	.nv.info,"",@"SHT_CUDA_INFO"
	.align	4


	//----- nvinfo : EIATTR_REGCOUNT
	.align		4
        /*0000*/ 	.byte	0x04, 0x2f
        /*0002*/ 	.short	(.L_15 - .L_14)
	.align		4
.L_14:
        /*0004*/ 	.word	index@(_ZN7cutlass13device_kernelINS_4gemm6kernel13GemmUniversalIN4cute5tupleIJiiiiEEENS1_10collective13CollectiveMmaINS1_34MainloopSm90TmaGmmaWarpSpecializedILi7ENS5_IJNS4_1CILi1EEESB_SB_EEENS1_35KernelTmaWarpSpecializedCooperativeEEENS5_IJNSA_ILi256EEESF_NSA_ILi128EEEEEEaNS5_IJlSB_lEEEaSI_NS4_8TiledMMAINS4_8MMA_AtomIJNS4_4SM904GMMA27MMA_64x256x32_S32S8S8_SS_TNEEEENS4_6LayoutINS5_IJNSA_ILi2EEESB_SB_EEENS5_IJSB_NSA_ILi0EEESS_EEEEENS5_IJNS4_10UnderscoreESV_SV_EEEEENS4_13SM90_TMA_LOADENS4_14ComposedLayoutINS4_7SwizzleILi3ELi4ELi3EEENS4_18smem_ptr_flag_bitsILi8EEENSP_INS5_IJNSA_ILi8EEESG_EEENS5_IJSG_SB_EEEEEEEvNS4_8identityESY_S18_vS19_EENS_8epilogue10collective6detail29Sm90TmaWarpSpecializedAdapterINS1C_15DefaultEpilogueIaSI_SI_NS1B_6thread17LinearCombinationIaLi1EiiLNS1G_9ScaleType4KindE0ELNS_15FloatRoundStyleE2EaEENS1_15EpilogueDefaultEEEEEvvEEEEvNT_6ParamsE)
        /*0008*/ 	.word	0x000000a8


	//----- nvinfo : EIATTR_FRAME_SIZE
	.align		4
.L_15:
        /*000c*/ 	.byte	0x04, 0x11
        /*000e*/ 	.short	(.L_17 - .L_16)
	.align		4
.L_16:
        /*0010*/ 	.word	index@(_ZN7cutlass13device_kernelINS_4gemm6kernel13GemmUniversalIN4cute5tupleIJiiiiEEENS1_10collective13CollectiveMmaINS1_34MainloopSm90TmaGmmaWarpSpecializedILi7ENS5_IJNS4_1CILi1EEESB_SB_EEENS1_35KernelTmaWarpSpecializedCooperativeEEENS5_IJNSA_ILi256EEESF_NSA_ILi128EEEEEEaNS5_IJlSB_lEEEaSI_NS4_8TiledMMAINS4_8MMA_AtomIJNS4_4SM904GMMA27MMA_64x256x32_S32S8S8_SS_TNEEEENS4_6LayoutINS5_IJNSA_ILi2EEESB_SB_EEENS5_IJSB_NSA_ILi0EEESS_EEEEENS5_IJNS4_10UnderscoreESV_SV_EEEEENS4_13SM90_TMA_LOADENS4_14ComposedLayoutINS4_7SwizzleILi3ELi4ELi3EEENS4_18smem_ptr_flag_bitsILi8EEENSP_INS5_IJNSA_ILi8EEESG_EEENS5_IJSG_SB_EEEEEEEvNS4_8identityESY_S18_vS19_EENS_8epilogue10collective6detail29Sm90TmaWarpSpecializedAdapterINS1C_15DefaultEpilogueIaSI_SI_NS1B_6thread17LinearCombinationIaLi1EiiLNS1G_9ScaleType4KindE0ELNS_15FloatRoundStyleE2EaEENS1_15EpilogueDefaultEEEEEvvEEEEvNT_6ParamsE)
        /*0014*/ 	.word	0x00000778


	//----- nvinfo : EIATTR_MIN_STACK_SIZE
	.align		4
.L_17:
        /*0018*/ 	.byte	0x04, 0x12
        /*001a*/ 	.short	(.L_19 - .L_18)
	.align		4
.L_18:
        /*001c*/ 	.word	index@(_ZN7cutlass13device_kernelINS_4gemm6kernel13GemmUniversalIN4cute5tupleIJiiiiEEENS1_10collective13CollectiveMmaINS1_34MainloopSm90TmaGmmaWarpSpecializedILi7ENS5_IJNS4_1CILi1EEESB_SB_EEENS1_35KernelTmaWarpSpecializedCooperativeEEENS5_IJNSA_ILi256EEESF_NSA_ILi128EEEEEEaNS5_IJlSB_lEEEaSI_NS4_8TiledMMAINS4_8MMA_AtomIJNS4_4SM904GMMA27MMA_64x256x32_S32S8S8_SS_TNEEEENS4_6LayoutINS5_IJNSA_ILi2EEESB_SB_EEENS5_IJSB_NSA_ILi0EEESS_EEEEENS5_IJNS4_10UnderscoreESV_SV_EEEEENS4_13SM90_TMA_LOADENS4_14ComposedLayoutINS4_7SwizzleILi3ELi4ELi3EEENS4_18smem_ptr_flag_bitsILi8EEENSP_INS5_IJNSA_ILi8EEESG_EEENS5_IJSG_SB_EEEEEEEvNS4_8identityESY_S18_vS19_EENS_8epilogue10collective6detail29Sm90TmaWarpSpecializedAdapterINS1C_15DefaultEpilogueIaSI_SI_NS1B_6thread17LinearCombinationIaLi1EiiLNS1G_9ScaleType4KindE0ELNS_15FloatRoundStyleE2EaEENS1_15EpilogueDefaultEEEEEvvEEEEvNT_6ParamsE)
        /*0020*/ 	.word	0x00000778
.L_19:


//--------------------- .nv.compat                --------------------------
	.section	.nv.compat,"",@"SHT_CUDA_COMPAT_INFO"
	.align	4
        /*0000*/ 	.byte	0x02, 0x09, 0x01, 0x00, 0x02, 0x02, 0x04, 0x00, 0x02, 0x05, 0x05, 0x00, 0x03, 0x07, 0x01, 0x01
        /*0010*/ 	.byte	0x02, 0x03, 0x01, 0x00, 0x02, 0x06, 0x01, 0x00, 0x04, 0x0b, 0x08, 0x00, 0x00, 0x00, 0x00, 0x00
        /*0020*/ 	.byte	0x00, 0x00, 0x00, 0x00


//--------------------- .nv.info._ZN7cutlass13device_kernelINS_4gemm6kernel13GemmUniversalIN4cute5tupleIJiiiiEEENS1_10collective13CollectiveMmaINS1_34MainloopSm90TmaGmmaWarpSpecializedILi7ENS5_IJNS4_1CILi1EEESB_SB_EEENS1_35KernelTmaWarpSpecializedCooperativeEEENS5_IJNSA_ILi256EEESF_NSA_ILi128EEEEEEaNS5_IJlSB_lEEEaSI_NS4_8TiledMMAINS4_8MMA_AtomIJNS4_4SM904GMMA27MMA_64x256x32_S32S8S8_SS_TNEEEENS4_6LayoutINS5_IJNSA_ILi2EEESB_SB_EEENS5_IJSB_NSA_ILi0EEESS_EEEEENS5_IJNS4_10UnderscoreESV_SV_EEEEENS4_13SM90_TMA_LOADENS4_14ComposedLayoutINS4_7SwizzleILi3ELi4ELi3EEENS4_18smem_ptr_flag_bitsILi8EEENSP_INS5_IJNSA_ILi8EEESG_EEENS5_IJSG_SB_EEEEEEEvNS4_8identityESY_S18_vS19_EENS_8epilogue10collective6detail29Sm90TmaWarpSpecializedAdapterINS1C_15DefaultEpilogueIaSI_SI_NS1B_6thread17LinearCombinationIaLi1EiiLNS1G_9ScaleType4KindE0ELNS_15FloatRoundStyleE2EaEENS1_15EpilogueDefaultEEEEEvvEEEEvNT_6ParamsE --------------------------
	.section	.nv.info._ZN7cutlass13device_kernelINS_4gemm6kernel13GemmUniversalIN4cute5tupleIJiiiiEEENS1_10collective13CollectiveMmaINS1_34MainloopSm90TmaGmmaWarpSpecializedILi7ENS5_IJNS4_1CILi1EEESB_SB_EEENS1_35KernelTmaWarpSpecializedCooperativeEEENS5_IJNSA_ILi256EEESF_NSA_ILi128EEEEEEaNS5_IJlSB_lEEEaSI_NS4_8TiledMMAINS4_8MMA_AtomIJNS4_4SM904GMMA27MMA_64x256x32_S32S8S8_SS_TNEEEENS4_6LayoutINS5_IJNSA_ILi2EEESB_SB_EEENS5_IJSB_NSA_ILi0EEESS_EEEEENS5_IJNS4_10UnderscoreESV_SV_EEEEENS4_13SM90_TMA_LOADENS4_14ComposedLayoutINS4_7SwizzleILi3ELi4ELi3EEENS4_18smem_ptr_flag_bitsILi8EEENSP_INS5_IJNSA_ILi8EEESG_EEENS5_IJSG_SB_EEEEEEEvNS4_8identityESY_S18_vS19_EENS_8epilogue10collective6detail29Sm90TmaWarpSpecializedAdapterINS1C_15DefaultEpilogueIaSI_SI_NS1B_6thread17LinearCombinationIaLi1EiiLNS1G_9ScaleType4KindE0ELNS_15FloatRoundStyleE2EaEENS1_15EpilogueDefaultEEEEEvvEEEEvNT_6ParamsE,"",@"SHT_CUDA_INFO"
	.sectionflags	@""
	.align	4


	//----- nvinfo : EIATTR_CUDA_API_VERSION
	.align		4
        /*0000*/ 	.byte	0x04, 0x37
        /*0002*/ 	.short	(.L_21 - .L_20)
.L_20:
        /*0004*/ 	.word	0x00000082


	//----- nvinfo : EIATTR_KPARAM_INFO
	.align		4
.L_21:
        /*0008*/ 	.byte	0x04, 0x17
        /*000a*/ 	.short	(.L_23 - .L_22)
.L_22:
        /*000c*/ 	.word	0x00000000
        /*0010*/ 	.short	0x0000
        /*0012*/ 	.short	0x0070
        /*0014*/ 	.byte	0x00, 0xf0, 0x01, 0x10


	//----- nvinfo : EIATTR_SPARSE_MMA_MASK
	.align		4
.L_23:
        /*0018*/ 	.byte	0x03, 0x50
        /*001a*/ 	.short	0x0000


	//----- nvinfo : EIATTR_MAXREG_COUNT
	.align		4
        /*001c*/ 	.byte	0x03, 0x1b
        /*001e*/ 	.short	0x00a8


	//----- nvinfo : EIATTR_NUM_BARRIERS
	.align		4
        /*0020*/ 	.byte	0x02, 0x4c
        /*0022*/ 	.byte	0x01
	.zero		1


	//----- nvinfo : EIATTR_EXTERNS
	.align		4
        /*0024*/ 	.byte	0x04, 0x0f
        /*0026*/ 	.short	(.L_25 - .L_24)


	//   ....[0]....
	.align		4
.L_24:
        /*0028*/ 	.word	index@(__assertfail)


	//----- nvinfo : EIATTR_ANNOTATIONS
	.align		4
.L_25:
        /*002c*/ 	.byte	0x04, 0x55
        /*002e*/ 	.short	(.L_27 - .L_26)


	//   ....[0]....
.L_26:
        /*0030*/ 	.word	0x00000001
        /*0034*/ 	.byte	0xf0, 0x06, 0x00, 0x00, 0x01, 0x00, 0x00, 0x00, 0x10, 0x07, 0x00, 0x00, 0x01, 0x00, 0x00, 0x00
        /* <DEDUP_REMOVED lines=709> */
        /*2c94*/ 	.byte	0x50, 0x7b, 0x01, 0x00, 0x01, 0x00, 0x00, 0x00, 0x70, 0x7b, 0x01, 0x00


	//----- nvinfo : EIATTR_MERCURY_ISA_VERSION
	.align		4
.L_27:
        /*2ca0*/ 	.byte	0x03, 0x5f
        /*2ca2*/ 	.short	0x0101


	//----- nvinfo : EIATTR_INT_WARP_WIDE_INSTR_OFFSETS
	.align		4
        /*2ca4*/ 	.byte	0x04, 0x31
        /*2ca6*/ 	.short	(.L_29 - .L_28)


	//   ....[0]....
.L_28:
        /*2ca8*/ 	.word	0x00000560


	//   ....[1]....
        /*2cac*/ 	.word	0x00000570


	//   ....[2]....
        /*2cb0*/ 	.word	0x00000600


	//----- nvinfo : EIATTR_COOP_GROUP_MASK_REGIDS
	.align		4
.L_29:
        /*2cb4*/ 	.byte	0x04, 0x29
        /*2cb6*/ 	.short	(.L_31 - .L_30)


	//   ....[0]....
.L_30:
        /*2cb8*/ 	.word	0xffffffff


	//   ....[1]....
        /*2cbc*/ 	.word	0xffffffff


	//   ....[2]....
        /*2cc0*/ 	.word	0xffffffff


	//   ....[3]....
        /*2cc4*/ 	.word	0xffffffff


	//   ....[4]....
        /*2cc8*/ 	.word	0xffffffff


	//----- nvinfo : EIATTR_COOP_GROUP_INSTR_OFFSETS
	.align		4
.L_31:
        /*2ccc*/ 	.byte	0x04, 0x28
        /*2cce*/ 	.short	(.L_33 - .L_32)


	//   ....[0]....
.L_32:
        /*2cd0*/ 	.word	0x00000070


	//   ....[1]....
        /*2cd4*/ 	.word	0x00000080


	//   ....[2]....
        /*2cd8*/ 	.word	0x000001a0


	//   ....[3]....
        /*2cdc*/ 	.word	0x00000410


	//   ....[4]....
        /*2ce0*/ 	.word	0x000011d0


	//----- nvinfo : EIATTR_REG_RECONFIG
	.align		4
.L_33:
        /*2ce4*/ 	.byte	0x01, 0x54
	.zero		2


	//----- nvinfo : EIATTR_SYSCALL_OFFSETS
	.align		4
        /*2ce8*/ 	.byte	0x04, 0x46
        /*2cea*/ 	.short	(.L_35 - .L_34)


	//   ....[0]....
.L_34:
        /*2cec*/ 	.word	0x00001390


	//----- nvinfo : EIATTR_MBARRIER_INSTR_OFFSETS
	.align		4
.L_35:
        /*2cf0*/ 	.byte	0x04, 0x39
        /*2cf2*/ 	.short	(.L_37 - .L_36)


	//   ....[0]....
.L_36:
        /*2cf4*/ 	.word	0x00000320
        /*2cf8*/ 	.word	0x000000ff
        /*2cfc*/ 	.word	0x00000000
        /*2d00*/ 	.short	0x0100
        /*2d02*/ 	.byte	0x08
	.zero		1


	//   ....[1]....
        /*2d04*/ 	.word	0x00000330
        /*2d08*/ 	.word	0x000000ff
        /*2d0c*/ 	.word	0x00000038
        /*2d10*/ 	.short	0x0100
        /*2d12*/ 	.byte	0x08
	.zero		1


	//   ....[2]....
        /*2d14*/ 	.word	0x00000340
        /*2d18*/ 	.word	0x000000ff
        /*2d1c*/ 	.word	0x00000008
        /*2d20*/ 	.short	0x0100
        /*2d22*/ 	.byte	0x08
	.zero		1


	//   ....[3]....
        /*2d24*/ 	.word	0x00000350
        /*2d28*/ 	.word	0x000000ff
        /*2d2c*/ 	.word	0x00000040
        /*2d30*/ 	.short	0x0100
        /*2d32*/ 	.byte	0x08
	.zero		1


	//   ....[4]....
        /*2d34*/ 	.word	0x00000360
        /*2d38*/ 	.word	0x000000ff
        /*2d3c*/ 	.word	0x00000010
        /*2d40*/ 	.short	0x0100
        /*2d42*/ 	.byte	0x08
	.zero		1


	//   ....[5]....
        /*2d44*/ 	.word	0x00000370
        /*2d48*/ 	.word	0x000000ff
        /*2d4c*/ 	.word	0x00000048
        /*2d50*/ 	.short	0x0100
        /*2d52*/ 	.byte	0x08
	.zero		1


	//   ....[6]....
        /*2d54*/ 	.word	0x00000380
        /*2d58*/ 	.word	0x000000ff
        /*2d5c*/ 	.word	0x00000018
        /*2d60*/ 	.short	0x0100
        /*2d62*/ 	.byte	0x08
	.zero		1


	//   ....[7]....
        /*2d64*/ 	.word	0x00000390
        /*2d68*/ 	.word	0x000000ff
        /*2d6c*/ 	.word	0x00000050
        /*2d70*/ 	.short	0x0100
        /*2d72*/ 	.byte	0x08
	.zero		1


	//   ....[8]....
        /*2d74*/ 	.word	0x000003a0
        /*2d78*/ 	.word	0x000000ff
        /*2d7c*/ 	.word	0x00000020
        /*2d80*/ 	.short	0x0100
        /*2d82*/ 	.byte	0x08
	.zero		1


	//   ....[9]....
        /*2d84*/ 	.word	0x000003b0
        /*2d88*/ 	.word	0x000000ff
        /*2d8c*/ 	.word	0x00000058
        /*2d90*/ 	.short	0x0100
        /*2d92*/ 	.byte	0x08
	.zero		1


	//   ....[10]....
        /*2d94*/ 	.word	0x000003c0
        /*2d98*/ 	.word	0x000000ff
        /*2d9c*/ 	.word	0x00000028
        /*2da0*/ 	.short	0x0100
        /*2da2*/ 	.byte	0x08
	.zero		1


	//   ....[11]....
        /*2da4*/ 	.word	0x000003d0
        /*2da8*/ 	.word	0x000000ff
        /*2dac*/ 	.word	0x00000060
        /*2db0*/ 	.short	0x0100
        /*2db2*/ 	.byte	0x08
	.zero		1


	//   ....[12]....
        /*2db4*/ 	.word	0x000003e0
        /*2db8*/ 	.word	0x000000ff
        /*2dbc*/ 	.word	0x00000030
        /*2dc0*/ 	.short	0x0100
        /*2dc2*/ 	.byte	0x08
	.zero		1


	//   ....[13]....
        /*2dc4*/ 	.word	0x000003f0
        /*2dc8*/ 	.word	0x000000ff
        /*2dcc*/ 	.word	0x00000068
        /*2dd0*/ 	.short	0x0100
        /*2dd2*/ 	.byte	0x08
	.zero		1


	//   ....[14]....
        /*2dd4*/ 	.word	0x00000680
        /*2dd8*/ 	.word	0x000000ff
        /*2ddc*/ 	.word	0x00000080
        /*2de0*/ 	.short	0x0100
        /*2de2*/ 	.byte	0x10
	.zero		1


	//   ....[15]....
        /*2de4*/ 	.word	0x00000720
        /*2de8*/ 	.word	0x000000ff
        /*2dec*/ 	.word	0x00000088
        /*2df0*/ 	.short	0x0100
        /*2df2*/ 	.byte	0x10
	.zero		1


	//   ....[16]....
        /*2df4*/ 	.word	0x00001470
        /*2df8*/ 	.word	0x00000003
        /*2dfc*/ 	.word	0x00000000
        /*2e00*/ 	.short	0x010a
        /*2e02*/ 	.byte	0x3f
	.zero		1


	//   ....[17]....
        /*2e04*/ 	.word	0x000014b0
        /*2e08*/ 	.word	0x00000003
        /*2e0c*/ 	.word	0x00000000
        /*2e10*/ 	.short	0x010a
        /*2e12*/ 	.byte	0x3f
	.zero		1


	//   ....[18]....
        /*2e14*/ 	.word	0x00004ab0
        /*2e18*/ 	.word	0x00000002
        /*2e1c*/ 	.word	0x00000000
        /*2e20*/ 	.short	0x010a
        /*2e22*/ 	.byte	0x3f
	.zero		1


	//   ....[19]....
        /*2e24*/ 	.word	0x00004af0
        /*2e28*/ 	.word	0x00000002
        /*2e2c*/ 	.word	0x00000000
        /*2e30*/ 	.short	0x010a
        /*2e32*/ 	.byte	0x3f
	.zero		1


	//   ....[20]....
        /*2e34*/ 	.word	0x00008b90
        /*2e38*/ 	.word	0x00000002
        /*2e3c*/ 	.word	0x00000000
        /*2e40*/ 	.short	0x0101
        /*2e42*/ 	.byte	0x3f
	.zero		1


	//   ....[21]....
        /*2e44*/ 	.word	0x00008dc0
        /*2e48*/ 	.word	0x00000000
        /*2e4c*/ 	.word	0x00000000
        /*2e50*/ 	.short	0x0101
        /*2e52*/ 	.byte	0x3f
	.zero		1


	//   ....[22]....
        /*2e54*/ 	.word	0x00017700
        /*2e58*/ 	.word	0x0000000a
        /*2e5c*/ 	.word	0x00000038
        /*2e60*/ 	.short	0x010a
        /*2e62*/ 	.byte	0x3f
	.zero		1


	//   ....[23]....
        /*2e64*/ 	.word	0x00017a80
        /*2e68*/ 	.word	0x00000003
        /*2e6c*/ 	.word	0x00000088
        /*2e70*/ 	.short	0x0101
        /*2e72*/ 	.byte	0x3f
	.zero		1


	//   ....[24]....
        /*2e74*/ 	.word	0x00018270
        /*2e78*/ 	.word	0x00000005
        /*2e7c*/ 	.word	0x00000000
        /*2e80*/ 	.short	0x010a
        /*2e82*/ 	.byte	0x3f
	.zero		1


	//   ....[25]....
        /*2e84*/ 	.word	0x00018300
        /*2e88*/ 	.word	0x00000007
        /*2e8c*/ 	.word	0x00000000
        /*2e90*/ 	.short	0x010a
        /*2e92*/ 	.byte	0x3f
	.zero		1


	//   ....[26]....
        /*2e94*/ 	.word	0x00018390
        /*2e98*/ 	.word	0x00000007
        /*2e9c*/ 	.word	0x00000000
        /*2ea0*/ 	.short	0x010a
        /*2ea2*/ 	.byte	0x3f
	.zero		1


	//   ....[27]....
        /*2ea4*/ 	.word	0x00018420
        /*2ea8*/ 	.word	0x00000007
        /*2eac*/ 	.word	0x00000000
        /*2eb0*/ 	.short	0x010a
        /*2eb2*/ 	.byte	0x3f
	.zero		1


	//   ....[28]....
        /*2eb4*/ 	.word	0x000184b0
        /*2eb8*/ 	.word	0x00000007
        /*2ebc*/ 	.word	0x00000000
        /*2ec0*/ 	.short	0x010a
        /*2ec2*/ 	.byte	0x3f
	.zero		1


	//   ....[29]....
        /*2ec4*/ 	.word	0x00018540
        /*2ec8*/ 	.word	0x00000007
        /*2ecc*/ 	.word	0x00000000
        /*2ed0*/ 	.short	0x010a
        /*2ed2*/ 	.byte	0x3f
	.zero		1


	//   ....[30]....
        /*2ed4*/ 	.word	0x000185d0
        /*2ed8*/ 	.word	0x00000003
        /*2edc*/ 	.word	0x00000000
        /*2ee0*/ 	.short	0x010a
        /*2ee2*/ 	.byte	0x3f
	.zero		1


	//   ....[31]....
        /*2ee4*/ 	.word	0x00018630
        /*2ee8*/ 	.word	0x00000003
        /*2eec*/ 	.word	0x00000000
        /*2ef0*/ 	.short	0x010a
        /*2ef2*/ 	.byte	0x3f
	.zero		1


	//   ....[32]....
        /*2ef4*/ 	.word	0x00018680
        /*2ef8*/ 	.word	0x00000002
        /*2efc*/ 	.word	0x00000000
        /*2f00*/ 	.short	0x010a
        /*2f02*/ 	.byte	0x3f
	.zero		1


	//   ....[33]....
        /*2f04*/ 	.word	0x00018750
        /*2f08*/ 	.word	0x0000000a
        /*2f0c*/ 	.word	0x00000038
        /*2f10*/ 	.short	0x010a
        /*2f12*/ 	.byte	0x3f
	.zero		1


	//   ....[34]....
        /*2f14*/ 	.word	0x00018820
        /*2f18*/ 	.word	0x00000005
        /*2f1c*/ 	.word	0x00000000
        /*2f20*/ 	.short	0x010a
        /*2f22*/ 	.byte	0x3f
	.zero		1


	//   ....[35]....
        /*2f24*/ 	.word	0x00018870
        /*2f28*/ 	.word	0x00000007
        /*2f2c*/ 	.word	0x00000000
        /*2f30*/ 	.short	0x010a
        /*2f32*/ 	.byte	0x3f
	.zero		1


	//   ....[36]....
        /*2f34*/ 	.word	0x000188c0
        /*2f38*/ 	.word	0x00000007
        /*2f3c*/ 	.word	0x00000000
        /*2f40*/ 	.short	0x010a
        /*2f42*/ 	.byte	0x3f
	.zero		1


	//   ....[37]....
        /*2f44*/ 	.word	0x00018910
        /*2f48*/ 	.word	0x00000007
        /*2f4c*/ 	.word	0x00000000
        /*2f50*/ 	.short	0x010a
        /*2f52*/ 	.byte	0x3f
	.zero		1


	//   ....[38]....
        /*2f54*/ 	.word	0x00018960
        /*2f58*/ 	.word	0x00000007
        /*2f5c*/ 	.word	0x00000000
        /*2f60*/ 	.short	0x010a
        /*2f62*/ 	.byte	0x3f
	.zero		1


	//   ....[39]....
        /*2f64*/ 	.word	0x000189b0
        /*2f68*/ 	.word	0x00000007
        /*2f6c*/ 	.word	0x00000000
        /*2f70*/ 	.short	0x010a
        /*2f72*/ 	.byte	0x3f
	.zero		1


	//----- nvinfo : EIATTR_NUM_MBARRIERS
	.align		4
.L_37:
        /*2f74*/ 	.byte	0x03, 0x38
        /*2f76*/ 	.short	0x0010


	//----- nvinfo : EIATTR_EXIT_INSTR_OFFSETS
	.align		4
        /*2f78*/ 	.byte	0x04, 0x1c
        /*2f7a*/ 	.short	(.L_39 - .L_38)


	//   ....[0]....
.L_38:
        /*2f7c*/ 	.word	0x00000780


	//   ....[1]....
        /*2f80*/ 	.word	0x000010f0


	//   ....[2]....
        /*2f84*/ 	.word	0x00016c80


	//   ....[3]....
        /*2f88*/ 	.word	0x00017390


	//   ....[4]....
        /*2f8c*/ 	.word	0x00018620


	//----- nvinfo : EIATTR_MAX_THREADS
	.align		4
.L_39:
        /*2f90*/ 	.byte	0x04, 0x05
        /*2f92*/ 	.short	(.L_41 - .L_40)
.L_40:
        /*2f94*/ 	.word	0x00000180
        /*2f98*/ 	.word	0x00000001
        /*2f9c*/ 	.word	0x00000001


	//----- nvinfo : EIATTR_CRS_STACK_SIZE
	.align		4
.L_41:
        /*2fa0*/ 	.byte	0x04, 0x1e
        /*2fa2*/ 	.short	(.L_43 - .L_42)
.L_42:
        /*2fa4*/ 	.word	0x00000000


	//----- nvinfo : EIATTR_CBANK_PARAM_SIZE
	.align		4
.L_43:
        /*2fa8*/ 	.byte	0x03, 0x19
        /*2faa*/ 	.short	0x0470


	//----- nvinfo : EIATTR_PARAM_CBANK
	.align		4
        /*2fac*/ 	.byte	0x04, 0x0a
        /*2fae*/ 	.short	(.L_45 - .L_44)
	.align		4
.L_44:
        /*2fb0*/ 	.word	index@(.nv.constant0._ZN7cutlass13device_kernelINS_4gemm6kernel13GemmUniversalIN4cute5tupleIJiiiiEEENS1_10collective13CollectiveMmaINS1_34MainloopSm90TmaGmmaWarpSpecializedILi7ENS5_IJNS4_1CILi1EEESB_SB_EEENS1_35KernelTmaWarpSpecializedCooperativeEEENS5_IJNSA_ILi256EEESF_NSA_ILi128EEEEEEaNS5_IJlSB_lEEEaSI_NS4_8TiledMMAINS4_8MMA_AtomIJNS4_4SM904GMMA27MMA_64x256x32_S32S8S8_SS_TNEEEENS4_6LayoutINS5_IJNSA_ILi2EEESB_SB_EEENS5_IJSB_NSA_ILi0EEESS_EEEEENS5_IJNS4_10UnderscoreESV_SV_EEEEENS4_13SM90_TMA_LOADENS4_14ComposedLayoutINS4_7SwizzleILi3ELi4ELi3EEENS4_18smem_ptr_flag_bitsILi8EEENSP_INS5_IJNSA_ILi8EEESG_EEENS5_IJSG_SB_EEEEEEEvNS4_8identityESY_S18_vS19_EENS_8epilogue10collective6detail29Sm90TmaWarpSpecializedAdapterINS1C_15DefaultEpilogueIaSI_SI_NS1B_6thread17LinearCombinationIaLi1EiiLNS1G_9ScaleType4KindE0ELNS_15FloatRoundStyleE2EaEENS1_15EpilogueDefaultEEEEEvvEEEEvNT_6ParamsE)
        /*2fb4*/ 	.short	0x0210
        /*2fb6*/ 	.short	0x0470


	//----- nvinfo : EIATTR_SW_WAR
	.align		4
.L_45:
        /*2fb8*/ 	.byte	0x04, 0x36
        /*2fba*/ 	.short	(.L_47 - .L_46)
.L_46:
        /*2fbc*/ 	.word	0x00000008
.L_47:


//--------------------- .nv.callgraph             --------------------------
	.section	.nv.callgraph,"",@"SHT_CUDA_CALLGRAPH"
	.align	4
	.sectionentsize	8
	.align		4
        /*0000*/ 	.word	0x00000000
	.align		4
        /*0004*/ 	.word	0xffffffff
	.align		4
        /*0008*/ 	.word	index@(_ZN7cutlass13device_kernelINS_4gemm6kernel13GemmUniversalIN4cute5tupleIJiiiiEEENS1_10collective13CollectiveMmaINS1_34MainloopSm90TmaGmmaWarpSpecializedILi7ENS5_IJNS4_1CILi1EEESB_SB_EEENS1_35KernelTmaWarpSpecializedCooperativeEEENS5_IJNSA_ILi256EEESF_NSA_ILi128EEEEEEaNS5_IJlSB_lEEEaSI_NS4_8TiledMMAINS4_8MMA_AtomIJNS4_4SM904GMMA27MMA_64x256x32_S32S8S8_SS_TNEEEENS4_6LayoutINS5_IJNSA_ILi2EEESB_SB_EEENS5_IJSB_NSA_ILi0EEESS_EEEEENS5_IJNS4_10UnderscoreESV_SV_EEEEENS4_13SM90_TMA_LOADENS4_14ComposedLayoutINS4_7SwizzleILi3ELi4ELi3EEENS4_18smem_ptr_flag_bitsILi8EEENSP_INS5_IJNSA_ILi8EEESG_EEENS5_IJSG_SB_EEEEEEEvNS4_8identityESY_S18_vS19_EENS_8epilogue10collective6detail29Sm90TmaWarpSpecializedAdapterINS1C_15DefaultEpilogueIaSI_SI_NS1B_6thread17LinearCombinationIaLi1EiiLNS1G_9ScaleType4KindE0ELNS_15FloatRoundStyleE2EaEENS1_15EpilogueDefaultEEEEEvvEEEEvNT_6ParamsE)
	.align		4
        /*000c*/ 	.word	index@(__assertfail)
	.align		4
        /*0010*/ 	.word	0x00000000
	.align		4
        /*0014*/ 	.word	0xfffffffe
	.align		4
        /*0018*/ 	.word	0x00000000
	.align		4
        /*001c*/ 	.word	0xfffffffd
	.align		4
        /*0020*/ 	.word	0x00000000
	.align		4
        /*0024*/ 	.word	0xfffffffc


//--------------------- .nv.constant4             --------------------------
	.section	.nv.constant4,"a",@progbits
	.align	8
	.align		8
.nv.constant4:
        /*0000*/ 	.dword	__assertfail
	.align		8
        /*0008*/ 	.dword	__unnamed_1
	.align		8
        /*0010*/ 	.dword	_ZN40_INTERNAL_ae1088b6_4_k_cu_84b7cd8c_324404cuda3std3__45__cpo5beginE
	.align		8
        /*0018*/ 	.dword	_ZN40_INTERNAL_ae1088b6_4_k_cu_84b7cd8c_324404cuda3std3__45__cpo3endE
	.align		8
        /*0020*/ 	.dword	_ZN40_INTERNAL_ae1088b6_4_k_cu_84b7cd8c_324404cuda3std3__45__cpo6cbeginE
	.align		8
        /*0028*/ 	.dword	_ZN40_INTERNAL_ae1088b6_4_k_cu_84b7cd8c_324404cuda3std3__45__cpo4cendE
	.align		8
        /*0030*/ 	.dword	_ZN40_INTERNAL_ae1088b6_4_k_cu_84b7cd8c_324404cuda3std3__442_GLOBAL__N__ae1088b6_4_k_cu_84b7cd8c_324406ignoreE
	.align		8
        /*0038*/ 	.dword	_ZN40_INTERNAL_ae1088b6_4_k_cu_84b7cd8c_324404cuda3std3__419piecewise_constructE
	.align		8
        /*0040*/ 	.dword	_ZN40_INTERNAL_ae1088b6_4_k_cu_84b7cd8c_324404cuda3std3__48in_placeE
	.align		8
        /*0048*/ 	.dword	_ZN40_INTERNAL_ae1088b6_4_k_cu_84b7cd8c_324404cuda3std6ranges3__45__cpo4swapE
	.align		8
        /*0050*/ 	.dword	_ZN40_INTERNAL_ae1088b6_4_k_cu_84b7cd8c_324404cuda3std6ranges3__45__cpo9iter_moveE
	.align		8
        /*0058*/ 	.dword	_ZN40_INTERNAL_ae1088b6_4_k_cu_84b7cd8c_324404cute7productE
	.align		8
        /*0060*/ 	.dword	_ZN40_INTERNAL_ae1088b6_4_k_cu_84b7cd8c_324404cute1_E
	.align		8
        /*0068*/ 	.dword	$str$22
	.align		8
        /*0070*/ 	.dword	$str$23


//--------------------- .text._ZN7cutlass13device_kernelINS_4gemm6kernel13GemmUniversalIN4cute5tupleIJiiiiEEENS1_10collective13CollectiveMmaINS1_34MainloopSm90TmaGmmaWarpSpecializedILi7ENS5_IJNS4_1CILi1EEESB_SB_EEENS1_35KernelTmaWarpSpecializedCooperativeEEENS5_IJNSA_ILi256EEESF_NSA_ILi128EEEEEEaNS5_IJlSB_lEEEaSI_NS4_8TiledMMAINS4_8MMA_AtomIJNS4_4SM904GMMA27MMA_64x256x32_S32S8S8_SS_TNEEEENS4_6LayoutINS5_IJNSA_ILi2EEESB_SB_EEENS5_IJSB_NSA_ILi0EEESS_EEEEENS5_IJNS4_10UnderscoreESV_SV_EEEEENS4_13SM90_TMA_LOADENS4_14ComposedLayoutINS4_7SwizzleILi3ELi4ELi3EEENS4_18smem_ptr_flag_bitsILi8EEENSP_INS5_IJNSA_ILi8EEESG_EEENS5_IJSG_SB_EEEEEEEvNS4_8identityESY_S18_vS19_EENS_8epilogue10collective6detail29Sm90TmaWarpSpecializedAdapterINS1C_15DefaultEpilogueIaSI_SI_NS1B_6thread17LinearCombinationIaLi1EiiLNS1G_9ScaleType4KindE0ELNS_15FloatRoundStyleE2EaEENS1_15EpilogueDefaultEEEEEvvEEEEvNT_6ParamsE --------------------------
	.section	.text._ZN7cutlass13device_kernelINS_4gemm6kernel13GemmUniversalIN4cute5tupleIJiiiiEEENS1_10collective13CollectiveMmaINS1_34MainloopSm90TmaGmmaWarpSpecializedILi7ENS5_IJNS4_1CILi1EEESB_SB_EEENS1_35KernelTmaWarpSpecializedCooperativeEEENS5_IJNSA_ILi256EEESF_NSA_ILi128EEEEEEaNS5_IJlSB_lEEEaSI_NS4_8TiledMMAINS4_8MMA_AtomIJNS4_4SM904GMMA27MMA_64x256x32_S32S8S8_SS_TNEEEENS4_6LayoutINS5_IJNSA_ILi2EEESB_SB_EEENS5_IJSB_NSA_ILi0EEESS_EEEEENS5_IJNS4_10UnderscoreESV_SV_EEEEENS4_13SM90_TMA_LOADENS4_14ComposedLayoutINS4_7SwizzleILi3ELi4ELi3EEENS4_18smem_ptr_flag_bitsILi8EEENSP_INS5_IJNSA_ILi8EEESG_EEENS5_IJSG_SB_EEEEEEEvNS4_8identityESY_S18_vS19_EENS_8epilogue10collective6detail29Sm90TmaWarpSpecializedAdapterINS1C_15DefaultEpilogueIaSI_SI_NS1B_6thread17LinearCombinationIaLi1EiiLNS1G_9ScaleType4KindE0ELNS_15FloatRoundStyleE2EaEENS1_15EpilogueDefaultEEEEEvvEEEEvNT_6ParamsE,"ax",@progbits
	.align	128
.text._ZN7cutlass13device_kernelINS_4gemm6kernel13GemmUniversalIN4cute5tupleIJiiiiEEENS1_10collective13CollectiveMmaINS1_34MainloopSm90TmaGmmaWarpSpecializedILi7ENS5_IJNS4_1CILi1EEESB_SB_EEENS1_35KernelTmaWarpSpecializedCooperativeEEENS5_IJNSA_ILi256EEESF_NSA_ILi128EEEEEEaNS5_IJlSB_lEEEaSI_NS4_8TiledMMAINS4_8MMA_AtomIJNS4_4SM904GMMA27MMA_64x256x32_S32S8S8_SS_TNEEEENS4_6LayoutINS5_IJNSA_ILi2EEESB_SB_EEENS5_IJSB_NSA_ILi0EEESS_EEEEENS5_IJNS4_10UnderscoreESV_SV_EEEEENS4_13SM90_TMA_LOADENS4_14ComposedLayoutINS4_7SwizzleILi3ELi4ELi3EEENS4_18smem_ptr_flag_bitsILi8EEENSP_INS5_IJNSA_ILi8EEESG_EEENS5_IJSG_SB_EEEEEEEvNS4_8identityESY_S18_vS19_EENS_8epilogue10collective6detail29Sm90TmaWarpSpecializedAdapterINS1C_15DefaultEpilogueIaSI_SI_NS1B_6thread17LinearCombinationIaLi1EiiLNS1G_9ScaleType4KindE0ELNS_15FloatRoundStyleE2EaEENS1_15EpilogueDefaultEEEEEvvEEEEvNT_6ParamsE:
        .type           _ZN7cutlass13device_kernelINS_4gemm6kernel13GemmUniversalIN4cute5tupleIJiiiiEEENS1_10collective13CollectiveMmaINS1_34MainloopSm90TmaGmmaWarpSpecializedILi7ENS5_IJNS4_1CILi1EEESB_SB_EEENS1_35KernelTmaWarpSpecializedCooperativeEEENS5_IJNSA_ILi256EEESF_NSA_ILi128EEEEEEaNS5_IJlSB_lEEEaSI_NS4_8TiledMMAINS4_8MMA_AtomIJNS4_4SM904GMMA27MMA_64x256x32_S32S8S8_SS_TNEEEENS4_6LayoutINS5_IJNSA_ILi2EEESB_SB_EEENS5_IJSB_NSA_ILi0EEESS_EEEEENS5_IJNS4_10UnderscoreESV_SV_EEEEENS4_13SM90_TMA_LOADENS4_14ComposedLayoutINS4_7SwizzleILi3ELi4ELi3EEENS4_18smem_ptr_flag_bitsILi8EEENSP_INS5_IJNSA_ILi8EEESG_EEENS5_IJSG_SB_EEEEEEEvNS4_8identityESY_S18_vS19_EENS_8epilogue10collective6detail29Sm90TmaWarpSpecializedAdapterINS1C_15DefaultEpilogueIaSI_SI_NS1B_6thread17LinearCombinationIaLi1EiiLNS1G_9ScaleType4KindE0ELNS_15FloatRoundStyleE2EaEENS1_15EpilogueDefaultEEEEEvvEEEEvNT_6ParamsE,@function
        .size           _ZN7cutlass13device_kernelINS_4gemm6kernel13GemmUniversalIN4cute5tupleIJiiiiEEENS1_10collective13CollectiveMmaINS1_34MainloopSm90TmaGmmaWarpSpecializedILi7ENS5_IJNS4_1CILi1EEESB_SB_EEENS1_35KernelTmaWarpSpecializedCooperativeEEENS5_IJNSA_ILi256EEESF_NSA_ILi128EEEEEEaNS5_IJlSB_lEEEaSI_NS4_8TiledMMAINS4_8MMA_AtomIJNS4_4SM904GMMA27MMA_64x256x32_S32S8S8_SS_TNEEEENS4_6LayoutINS5_IJNSA_ILi2EEESB_SB_EEENS5_IJSB_NSA_ILi0EEESS_EEEEENS5_IJNS4_10UnderscoreESV_SV_EEEEENS4_13SM90_TMA_LOADENS4_14ComposedLayoutINS4_7SwizzleILi3ELi4ELi3EEENS4_18smem_ptr_flag_bitsILi8EEENSP_INS5_IJNSA_ILi8EEESG_EEENS5_IJSG_SB_EEEEEEEvNS4_8identityESY_S18_vS19_EENS_8epilogue10collective6detail29Sm90TmaWarpSpecializedAdapterINS1C_15DefaultEpilogueIaSI_SI_NS1B_6thread17LinearCombinationIaLi1EiiLNS1G_9ScaleType4KindE0ELNS_15FloatRoundStyleE2EaEENS1_15EpilogueDefaultEEEEEvvEEEEvNT_6ParamsE,(.L_x_588 - _ZN7cutlass13device_kernelINS_4gemm6kernel13GemmUniversalIN4cute5tupleIJiiiiEEENS1_10collective13CollectiveMmaINS1_34MainloopSm90TmaGmmaWarpSpecializedILi7ENS5_IJNS4_1CILi1EEESB_SB_EEENS1_35KernelTmaWarpSpecializedCooperativeEEENS5_IJNSA_ILi256EEESF_NSA_ILi128EEEEEEaNS5_IJlSB_lEEEaSI_NS4_8TiledMMAINS4_8MMA_AtomIJNS4_4SM904GMMA27MMA_64x256x32_S32S8S8_SS_TNEEEENS4_6LayoutINS5_IJNSA_ILi2EEESB_SB_EEENS5_IJSB_NSA_ILi0EEESS_EEEEENS5_IJNS4_10UnderscoreESV_SV_EEEEENS4_13SM90_TMA_LOADENS4_14ComposedLayoutINS4_7SwizzleILi3ELi4ELi3EEENS4_18smem_ptr_flag_bitsILi8EEENSP_INS5_IJNSA_ILi8EEESG_EEENS5_IJSG_SB_EEEEEEEvNS4_8identityESY_S18_vS19_EENS_8epilogue10collective6detail29Sm90TmaWarpSpecializedAdapterINS1C_15DefaultEpilogueIaSI_SI_NS1B_6thread17LinearCombinationIaLi1EiiLNS1G_9ScaleType4KindE0ELNS_15FloatRoundStyleE2EaEENS1_15EpilogueDefaultEEEEEvvEEEEvNT_6ParamsE)
        .other          _ZN7cutlass13device_kernelINS_4gemm6kernel13GemmUniversalIN4cute5tupleIJiiiiEEENS1_10collective13CollectiveMmaINS1_34MainloopSm90TmaGmmaWarpSpecializedILi7ENS5_IJNS4_1CILi1EEESB_SB_EEENS1_35KernelTmaWarpSpecializedCooperativeEEENS5_IJNSA_ILi256EEESF_NSA_ILi128EEEEEEaNS5_IJlSB_lEEEaSI_NS4_8TiledMMAINS4_8MMA_AtomIJNS4_4SM904GMMA27MMA_64x256x32_S32S8S8_SS_TNEEEENS4_6LayoutINS5_IJNSA_ILi2EEESB_SB_EEENS5_IJSB_NSA_ILi0EEESS_EEEEENS5_IJNS4_10UnderscoreESV_SV_EEEEENS4_13SM90_TMA_LOADENS4_14ComposedLayoutINS4_7SwizzleILi3ELi4ELi3EEENS4_18smem_ptr_flag_bitsILi8EEENSP_INS5_IJNSA_ILi8EEESG_EEENS5_IJSG_SB_EEEEEEEvNS4_8identityESY_S18_vS19_EENS_8epilogue10collective6detail29Sm90TmaWarpSpecializedAdapterINS1C_15DefaultEpilogueIaSI_SI_NS1B_6thread17LinearCombinationIaLi1EiiLNS1G_9ScaleType4KindE0ELNS_15FloatRoundStyleE2EaEENS1_15EpilogueDefaultEEEEEvvEEEEvNT_6ParamsE,@"STO_CUDA_ENTRY STV_DEFAULT"
_ZN7cutlass13device_kernelINS_4gemm6kernel13GemmUniversalIN4cute5tupleIJiiiiEEENS1_10collective13CollectiveMmaINS1_34MainloopSm90TmaGmmaWarpSpecializedILi7ENS5_IJNS4_1CILi1EEESB_SB_EEENS1_35KernelTmaWarpSpecializedCooperativeEEENS5_IJNSA_ILi256EEESF_NSA_ILi128EEEEEEaNS5_IJlSB_lEEEaSI_NS4_8TiledMMAINS4_8MMA_AtomIJNS4_4SM904GMMA27MMA_64x256x32_S32S8S8_SS_TNEEEENS4_6LayoutINS5_IJNSA_ILi2EEESB_SB_EEENS5_IJSB_NSA_ILi0EEESS_EEEEENS5_IJNS4_10UnderscoreESV_SV_EEEEENS4_13SM90_TMA_LOADENS4_14ComposedLayoutINS4_7SwizzleILi3ELi4ELi3EEENS4_18smem_ptr_flag_bitsILi8EEENSP_INS5_IJNSA_ILi8EEESG_EEENS5_IJSG_SB_EEEEEEEvNS4_8identityESY_S18_vS19_EENS_8epilogue10collective6detail29Sm90TmaWarpSpecializedAdapterINS1C_15DefaultEpilogueIaSI_SI_NS1B_6thread17LinearCombinationIaLi1EiiLNS1G_9ScaleType4KindE0ELNS_15FloatRoundStyleE2EaEENS1_15EpilogueDefaultEEEEEvvEEEEvNT_6ParamsE:
[----:B------:R-:W0:Y:S02]  /*0000*/  LDC R1, c[0x0][0x28] ;  /* 0x00000a00ff017b82 */ /* 0x000e240000000800 */
[----:B0-----:R-:W-:Y:S01]  /*0010*/  VIADD R1, R1, 0xfffff888 ;  /* 0xfffff88801017836 */ /* 0x001fe20000000000 */
[----:B------:R-:W0:Y:S01]  /*0020*/  S2R R2, SR_TID.X ;  /* 0x0000000000027919 */ /* 0x000e220000002100 */
[----:B------:R-:W-:Y:S01]  /*0030*/  ELECT P0, URZ, PT ;  /* 0x00000000003f782f */ /* 0x000fe20003800000 */
[----:B------:R-:W-:Y:S01]  /*0040*/  BSSY B0, `(.L_x_0) ;  /* 0x0000015000007945 */ /* 0x000fe20003800000 */
[--C-:B0-----:R-:W-:Y:S02]  /*0050*/  SHF.R.U32.HI R0, RZ, 0x5, R2.reuse ;  /* 0x00000005ff007819 */ /* 0x101fe40000011602 */
[----:B------:R-:W-:-:S03]  /*0060*/  SHF.R.U32.HI R2, RZ, 0x7, R2 ;  /* 0x00000007ff027819 */ /* 0x000fc60000011602 */
[----:B------:R-:W0:Y:S04]  /*0070*/  SHFL.IDX PT, R3, R0, RZ, 0x1f ;  /* 0x00001fff00037589 */ /* 0x000e2800000e0000 */
[----:B------:R-:W1:Y:S01]  /*0080*/  SHFL.IDX PT, R2, R2, RZ, 0x1f ;  /* 0x00001fff02027589 */ /* 0x000e6200000e0000 */
[----:B0-----:R-:W-:Y:S02]  /*0090*/  R2UR UR10, R3 ;  /* 0x00000000030a72ca */ /* 0x001fe400000e0000 */
[----:B-1----:R-:W-:-:S11]  /*00a0*/  R2UR UR5, R2 ;  /* 0x00000000020572ca */ /* 0x002fd600000e0000 */
[----:B------:R-:W-:Y:S02]  /*00b0*/  USHF.R.S32.HI UR4, URZ, 0x1f, UR10 ;  /* 0x0000001f3f047899 */ /* 0x000fe4000801140a */
[----:B------:R-:W-:Y:S02]  /*00c0*/  ISETP.NE.OR P0, PT, RZ, UR10, !P0 ;  /* 0x0000000aff007c0c */ /* 0x000fe4000c705670 */
[----:B------:R-:W-:-:S04]  /*00d0*/  ULEA.HI UR4, UR4, UR10, URZ, 0x2 ;  /* 0x0000000a04047291 */ /* 0x000fc8000f8f103f */
[----:B------:R-:W-:-:S04]  /*00e0*/  ULOP3.LUT UR4, UR4, 0xfffffffc, URZ, 0xc0, !UPT ;  /* 0xfffffffc04047892 */ /* 0x000fc8000f8ec03f */
[----:B------:R-:W-:-:S03]  /*00f0*/  UIADD3 UR10, UR10, -UR4, URZ ;  /* 0x800000040a0a7290 */ /* 0x000fc6000fffe03f */
[----:B------:R-:W-:Y:S09]  /*0100*/  @P0 BRA `(.L_x_1) ;  /* 0x0000000000200947 */ /* 0x000ff20003800000 */
[----:B------:R-:W-:Y:S02]  /*0110*/  ULDC.64 UR6, c[0x0][0x198] ;  /* 0x0000660000067ab9 */ /* 0x000fe40000000a00 */
[----:B------:R-:W-:Y:S02]  /*0120*/  UIADD3 UR8, UP0, UR6, 0xf0, URZ ;  /* 0x000000f006087890 */ /* 0x000fe4000ff1e03f */
[----:B------:R-:W-:Y:S02]  /*0130*/  UIADD3 UR6, UP1, UR6, 0x1f0, URZ ;  /* 0x000001f006067890 */ /* 0x000fe4000ff3e03f */
[----:B------:R-:W-:Y:S02]  /*0140*/  UIADD3.X UR9, URZ, UR7, URZ, UP0, !UPT ;  /* 0x000000073f097290 */ /* 0x000fe400087fe43f */
[----:B------:R-:W-:-:S07]  /*0150*/  UIADD3.X UR7, URZ, UR7, URZ, UP1, !UPT ;  /* 0x000000073f077290 */ /* 0x000fce0008ffe43f */
[----:B------:R0:W-:Y:S02]  /*0160*/  UTMACCTL.PF [UR8] ;  /* 0x00000000080079b9 */ /* 0x0001e40008040000 */
[----:B------:R0:W-:Y:S02]  /*0170*/  UTMACCTL.PF [UR6] ;  /* 0x00000000060079b9 */ /* 0x0001e40008040000 */
[----:B0-----:R-:W-:Y:S01]  /*0180*/  NOP ;  /* 0x0000000000007918 */ /* 0x001fe20000000000 */
.L_x_1:
[----:B------:R-:W-:Y:S05]  /*0190*/  BSYNC B0 ;  /* 0x0000000000007941 */ /* 0x000fea0003800000 */
.L_x_0:
[----:B------:R-:W0:Y:S01]  /*01a0*/  SHFL.IDX PT, R2, R0, RZ, 0x1f ;  /* 0x00001fff00027589 */ /* 0x000e2200000e0000 */
[----:B------:R-:W-:Y:S01]  /*01b0*/  UISETP.NE.AND UP0, UPT, UR10, 0x3, UPT ;  /* 0x000000030a00788c */ /* 0x000fe2000bf05270 */
[----:B------:R-:W-:Y:S01]  /*01c0*/  ISETP.NE.AND P1, PT, RZ, UR5, PT ;  /* 0x00000005ff007c0c */ /* 0x000fe2000bf25270 */
[----:B------:R-:W-:Y:S02]  /*01d0*/  UIADD3 UR18, UR5, -0x1, URZ ;  /* 0xffffffff05127890 */ /* 0x000fe4000fffe03f */
[----:B------:R-:W-:Y:S02]  /*01e0*/  UISETP.EQ.OR UP0, UPT, UR10, URZ, !UP0 ;  /* 0x0000003f0a00728c */ /* 0x000fe4000c702670 */
[----:B------:R-:W-:Y:S02]  /*01f0*/  UISETP.GE.U32.AND UP1, UPT, UR18, 0x2, UPT ;  /* 0x000000021200788c */ /* 0x000fe4000bf26070 */
[----:B------:R-:W-:-:S04]  /*0200*/  UISETP.EQ.AND UP0, UPT, UR5, URZ, UP0 ;  /* 0x0000003f0500728c */ /* 0x000fc80008702270 */
[----:B------:R-:W-:-:S04]  /*0210*/  USEL UR40, URZ, 0x1, !UP0 ;  /* 0x000000013f287887 */ /* 0x000fc8000c000000 */
[----:B------:R-:W-:Y:S01]  /*0220*/  USEL UR40, UR40, 0x2, UP1 ;  /* 0x0000000228287887 */ /* 0x000fe20008800000 */
[----:B0-----:R-:W-:-:S13]  /*0230*/  ISETP.NE.AND P0, PT, R2, RZ, PT ;  /* 0x000000ff0200720c */ /* 0x001fda0003f05270 */
[----:B------:R-:W-:Y:S05]  /*0240*/  @P0 BRA `(.L_x_2) ;  /* 0x0000000000700947 */ /* 0x000fea0003800000 */
[----:B------:R-:W0:Y:S01]  /*0250*/  S2UR UR8, SR_CgaCtaId ;  /* 0x00000000000879c3 */ /* 0x000e220000008800 */
[----:B------:R-:W-:Y:S01]  /*0260*/  UMOV UR4, 0x400 ;  /* 0x0000040000047882 */ /* 0x000fe20000000000 */
[----:B------:R-:W-:Y:S01]  /*0270*/  UMOV UR5, 0x1 ;  /* 0x0000000100057882 */ /* 0x000fe20000000000 */
[----:B------:R-:W-:Y:S01]  /*0280*/  UMOV UR6, 0x100 ;  /* 0x0000010000067882 */ /* 0x000fe20000000000 */
[----:B------:R-:W-:Y:S01]  /*0290*/  ELECT P0, URZ, PT ;  /* 0x00000000003f782f */ /* 0x000fe20003800000 */
[----:B------:R-:W-:-:S04]  /*02a0*/  UIADD3 UR6, -UR6, 0x100000, URZ ;  /* 0x0010000006067890 */ /* 0x000fc8000fffe13f */
[----:B------:R-:W-:Y:S02]  /*02b0*/  USHF.L.U32 UR7, UR6, 0xb, URZ ;  /* 0x0000000b06077899 */ /* 0x000fe4000800063f */
[----:B------:R-:W-:Y:S02]  /*02c0*/  USHF.L.U32 UR6, UR6, 0x1, URZ ;  /* 0x0000000106067899 */ /* 0x000fe4000800063f */
[----:B0-----:R-:W-:Y:S02]  /*02d0*/  ULEA UR8, UR8, UR4, 0x18 ;  /* 0x0000000408087291 */ /* 0x001fe4000f8ec03f */
[----:B------:R-:W-:-:S04]  /*02e0*/  UIADD3 UR4, -UR5, 0x100000, URZ ;  /* 0x0010000005047890 */ /* 0x000fc8000fffe13f */
[----:B------:R-:W-:Y:S02]  /*02f0*/  USHF.L.U32 UR5, UR4, 0xb, URZ ;  /* 0x0000000b04057899 */ /* 0x000fe4000800063f */
[----:B------:R-:W-:Y:S01]  /*0300*/  USHF.L.U32 UR4, UR4, 0x1, URZ ;  /* 0x0000000104047899 */ /* 0x000fe2000800063f */
[----:B------:R-:W0:Y:S11]  /*0310*/  FENCE.VIEW.ASYNC.S ;  /* 0x00000000000073c6 */ /* 0x000e360000000000 */
[----:B0-----:R0:W1:Y:S01]  /*0320*/  SYNCS.EXCH.64 URZ, [UR8], UR4 ;  /* 0x00000004083f75b2 */ /* 0x0010620008000100 */
[----:B------:R0:W2:Y:S01]  /*0330*/  SYNCS.EXCH.64 URZ, [UR8+0x38], UR6 ;  /* 0x00003806083f75b2 */ /* 0x0000a20008000100 */
[----:B------:R0:W3:Y:S01]  /*0340*/  SYNCS.EXCH.64 URZ, [UR8+0x8], UR4 ;  /* 0x00000804083f75b2 */ /* 0x0000e20008000100 */
[----:B------:R0:W4:Y:S01]  /*0350*/  SYNCS.EXCH.64 URZ, [UR8+0x40], UR6 ;  /* 0x00004006083f75b2 */ /* 0x0001220008000100 */
[----:B------:R0:W0:Y:S01]  /*0360*/  SYNCS.EXCH.64 URZ, [UR8+0x10], UR4 ;  /* 0x00001004083f75b2 */ /* 0x0000220008000100 */
        /* <DEDUP_REMOVED lines=9> */
[----:B------:R-:W-:Y:S01]  /*0400*/  NOP ;  /* 0x0000000000007918 */ /* 0x000fe20000000000 */
.L_x_2:
[----:B------:R-:W5:Y:S01]  /*0410*/  SHFL.IDX PT, R0, R0, RZ, 0x1f ;  /* 0x00001fff00007589 */ /* 0x000f6200000e0000 */
[----:B------:R-:W-:Y:S01]  /*0420*/  ELECT P0, URZ, PT ;  /* 0x00000000003f782f */ /* 0x000fe20003800000 */
[----:B------:R-:W1:Y:S01]  /*0430*/  S2UR UR17, SR_CTAID.Y ;  /* 0x00000000001179c3 */ /* 0x000e620000002600 */
[----:B0-----:R-:W-:Y:S01]  /*0440*/  ULDC UR5, c[0x0][0x65c] ;  /* 0x0001970000057ab9 */ /* 0x001fe20000000800 */
[----:B------:R-:W-:Y:S01]  /*0450*/  UMOV UR12, 0x20 ;  /* 0x00000020000c7882 */ /* 0x000fe20000000000 */
[----:B------:R-:W-:Y:S01]  /*0460*/  UISETP.NE.AND UP2, UPT, UR5, 0x1, UPT ;  /* 0x000000010500788c */ /* 0x000fe2000bf45270 */
[----:B------:R-:W-:Y:S01]  /*0470*/  NOP ;  /* 0x0000000000007918 */ /* 0x000fe20000000000 */
[----:B------:R-:W-:Y:S02]  /*0480*/  NOP ;  /* 0x0000000000007918 */ /* 0x000fe40000000000 */
[----:B------:R-:W-:Y:S01]  /*0490*/  UP2UR UR46, UPR, URZ, 0x4 ;  /* 0x000000043f2e7883 */ /* 0x000fe20008000000 */
[----:B------:R-:W0:Y:S01]  /*04a0*/  S2UR UR4, SR_CTAID.X ;  /* 0x00000000000479c3 */ /* 0x000e220000002500 */
[----:B------:R-:W-:-:S02]  /*04b0*/  PLOP3.LUT P2, PT, PT, PT, UP2, 0x80, 0x0 ;  /* 0x000000000000781c */ /* 0x000fc40003f4f028 */
[----:B------:R-:W-:Y:S02]  /*04c0*/  PLOP3.LUT P4, PT, PT, PT, UP2, 0x80, 0x0 ;  /* 0x000000000000781c */ /* 0x000fe40003f8f028 */
[----:B------:R-:W-:Y:S01]  /*04d0*/  PLOP3.LUT P3, PT, PT, PT, UP2, 0x80, 0x0 ;  /* 0x000000000000781c */ /* 0x000fe20003f6f028 */
[----:B------:R-:W-:Y:S01]  /*04e0*/  @UP2 ULDC UR14, c[0x0][0x10] ;  /* 0x00000400000e2ab9 */ /* 0x000fe20000000800 */
[----:B------:R-:W-:Y:S01]  /*04f0*/  @UP2 UMOV UR9, URZ ;  /* 0x0000003f00092c82 */ /* 0x000fe20008000000 */
[----:B------:R-:W-:Y:S01]  /*0500*/  @!UP2 ULDC UR11, c[0x0][0xc] ;  /* 0x00000300000baab9 */ /* 0x000fe20000000800 */
[----:B-----5:R-:W-:Y:S01]  /*0510*/  ISETP.NE.OR P0, PT, R0, RZ, !P0 ;  /* 0x000000ff0000720c */ /* 0x020fe20004705670 */
[----:B-1----:R-:W-:Y:S02]  /*0520*/  @UP2 UMOV UR7, UR17 ;  /* 0x0000001100072c82 */ /* 0x002fe40008000000 */
[----:B------:R-:W-:Y:S01]  /*0530*/  @UP2 UMOV UR8, UR7 ;  /* 0x0000000700082c82 */ /* 0x000fe20008000000 */
[----:B------:R-:W-:Y:S01]  /*0540*/  @!UP2 UMOV UR7, UR17 ;  /* 0x000000110007ac82 */ /* 0x000fe20008000000 */
[----:B0-----:R-:W-:-:S08]  /*0550*/  @UP2 UIMAD.WIDE.U32 UR14, UR4, UR14, UR8 ;  /* 0x0000000e040e22a5 */ /* 0x001fd0000f8e0008 */
[----:B------:R-:W-:Y:S01]  /*0560*/  VOTEU.ALL UP0, P0 ;  /* 0x00000000003f7886 */ /* 0x000fe20000000000 */
[----:B------:R-:W-:Y:S01]  /*0570*/  VOTEU.ALL UP1, P0 ;  /* 0x00000000003f7886 */ /* 0x000fe20000020000 */
[----:B------:R-:W-:Y:S01]  /*0580*/  IMAD.U32 R2, RZ, RZ, UR14 ;  /* 0x0000000eff027e24 */ /* 0x000fe2000f8e00ff */
[----:B------:R-:W-:Y:S02]  /*0590*/  MOV R3, UR15 ;  /* 0x0000000f00037c02 */ /* 0x000fe40008000f00 */
[----:B------:R-:W0:Y:S01]  /*05a0*/  @!UP0 S2UR UR6, SR_CgaCtaId ;  /* 0x00000000000689c3 */ /* 0x000e220000008800 */
[----:B------:R-:W-:Y:S01]  /*05b0*/  @!UP0 UMOV UR5, 0x400 ;  /* 0x0000040000058882 */ /* 0x000fe20000000000 */
[----:B------:R-:W-:-:S04]  /*05c0*/  @!UP0 UIADD3 UR12, -UR12, 0x100000, URZ ;  /* 0x001000000c0c8890 */ /* 0x000fc8000fffe13f */
[----:B------:R-:W-:Y:S02]  /*05d0*/  @!UP0 USHF.L.U32 UR13, UR12, 0xb, URZ ;  /* 0x0000000b0c0d8899 */ /* 0x000fe4000800063f */
[----:B------:R-:W-:Y:S02]  /*05e0*/  @!UP0 USHF.L.U32 UR12, UR12, 0x1, URZ ;  /* 0x000000010c0c8899 */ /* 0x000fe4000800063f */
[----:B0-----:R-:W-:Y:S01]  /*05f0*/  @!UP0 ULEA UR16, UR6, UR5, 0x18 ;  /* 0x0000000506108291 */ /* 0x001fe2000f8ec03f */
[----:B------:R-:W-:Y:S01]  /*0600*/  VOTEU.ALL UP0, P0 ;  /* 0x00000000003f7886 */ /* 0x000fe20000000000 */
[----:B------:R-:W-:Y:S01]  /*0610*/  PLOP3.LUT P0, PT, PT, PT, UP2, 0x80, 0x0 ;  /* 0x000000000000781c */ /* 0x000fe20003f0f028 */
[----:B------:R-:W-:Y:S01]  /*0620*/  UMOV UR5, URZ ;  /* 0x0000003f00057c82 */ /* 0x000fe20008000000 */
[----:B------:R-:W-:Y:S01]  /*0630*/  @UP2 UMOV UR6, URZ ;  /* 0x0000003f00062c82 */ /* 0x000fe20008000000 */
[----:B------:R-:W-:Y:S02]  /*0640*/  @!UP2 UIMAD.WIDE.U32 UR8, UR11, UR7, UR4 ;  /* 0x000000070b08a2a5 */ /* 0x000fe4000f8e0004 */
[----:B------:R-:W-:-:S04]  /*0650*/  @UP2 UIADD3 UR6, UR15, UR6, URZ ;  /* 0x000000060f062290 */ /* 0x000fc8000fffe03f */
[----:B------:R-:W-:Y:S01]  /*0660*/  MOV R5, UR9 ;  /* 0x0000000900057c02 */ /* 0x000fe20008000f00 */
[----:B------:R-:W0:Y:S02]  /*0670*/  FENCE.VIEW.ASYNC.S ;  /* 0x00000000000073c6 */ /* 0x000e240000000000 */
[----:B0-----:R0:W2:Y:S01]  /*0680*/  @!UP0 SYNCS.EXCH.64 URZ, [UR16+0x80], UR12 ;  /* 0x0000800c103f85b2 */ /* 0x0010a20008000100 */
[----:B------:R-:W-:Y:S02]  /*0690*/  @P2 IMAD.U32 R6, RZ, RZ, UR6 ;  /* 0x00000006ff062e24 */ /* 0x000fe4000f8e00ff */
[----:B------:R-:W-:Y:S01]  /*06a0*/  @P0 IMAD.MOV.U32 R7, RZ, RZ, R2 ;  /* 0x000000ffff070224 */ /* 0x000fe200078e0002 */
[----:B------:R-:W-:Y:S01]  /*06b0*/  MOV R2, UR8 ;  /* 0x0000000800027c02 */ /* 0x000fe20008000f00 */
[----:B------:R-:W-:Y:S02]  /*06c0*/  @!P4 IMAD.MOV.U32 R6, RZ, RZ, R5 ;  /* 0x000000ffff06c224 */ /* 0x000fe400078e0005 */
[----:B------:R-:W-:-:S02]  /*06d0*/  IMAD.U32 R3, RZ, RZ, UR9 ;  /* 0x00000009ff037e24 */ /* 0x000fc4000f8e00ff */
[----:B------:R-:W-:Y:S01]  /*06e0*/  @!P3 IMAD.MOV.U32 R7, RZ, RZ, R2 ;  /* 0x000000ffff07b224 */ /* 0x000fe200078e0002 */
[----:B------:R0:W-:Y:S01]  /*06f0*/  STL [R1+0x200], R6 ;  /* 0x0002000601007387 */ /* 0x0001e20000100800 */
[----:B------:R-:W-:-:S03]  /*0700*/  IMAD.U32 R4, RZ, RZ, UR8 ;  /* 0x00000008ff047e24 */ /* 0x000fc6000f8e00ff */
[----:B------:R0:W-:Y:S01]  /*0710*/  STL [R1+0x204], R7 ;  /* 0x0002040701007387 */ /* 0x0001e20000100800 */
[----:B------:R0:W2:Y:S01]  /*0720*/  @!UP1 SYNCS.EXCH.64 URZ, [UR16+0x88], UR12 ;  /* 0x0000880c103f95b2 */ /* 0x0000a20008000100 */
[----:B------:R-:W-:Y:S01]  /*0730*/  NOP ;  /* 0x0000000000007918 */ /* 0x000fe20000000000 */
[----:B--234-:R-:W-:Y:S06]  /*0740*/  BAR.SYNC.DEFER_BLOCKING 0x0 ;  /* 0x0000000000007b1d */ /* 0x01cfec0000010000 */
[----:B------:R-:W-:Y:S05]  /*0750*/  @!P1 BRA `(.L_x_3) ;  /* 0x00000164004c9947 */ /* 0x000fea0003800000 */
[----:B------:R-:W-:-:S06]  /*0760*/  UISETP.GT.U32.AND UP0, UPT, UR18, 0x1, UPT ;  /* 0x000000011200788c */ /* 0x000fcc000bf04070 */
[----:B------:R-:W-:-:S13]  /*0770*/  PLOP3.LUT P0, PT, PT, PT, UP0, 0x80, 0x0 ;  /* 0x000000000000781c */ /* 0x000fda0003f0f008 */
[----:B0-----:R-:W-:Y:S05]  /*0780*/  @P0 EXIT ;  /* 0x000000000000094d */ /* 0x001fea0003800000 */
[----:B------:R-:W-:Y:S01]  /*0790*/  ULDC.64 UR8, c[0x0][0x650] ;  /* 0x0001940000087ab9 */ /* 0x000fe20000000a00 */
[----:B------:R-:W-:Y:S01]  /*07a0*/  UMOV UR41, 0xffffffff ;  /* 0xffffffff00297882 */ /* 0x000fe20000000000 */
[----:B------:R-:W-:Y:S01]  /*07b0*/  ISETP.GE.U32.AND P0, PT, R7, UR8, PT ;  /* 0x0000000807007c0c */ /* 0x000fe2000bf06070 */
[----:B------:R-:W-:Y:S01]  /*07c0*/  UMOV UR42, 0xffffffff ;  /* 0xffffffff002a7882 */ /* 0x000fe20000000000 */
[----:B------:R-:W-:Y:S01]  /*07d0*/  UMOV UR43, 0xffffffff ;  /* 0xffffffff002b7882 */ /* 0x000fe20000000000 */
[----:B------:R-:W-:Y:S02]  /*07e0*/  PRMT R0, RZ, 0x7610, R0 ;  /* 0x00007610ff007816 */ /* 0x000fe40000000000 */
[----:B------:R-:W-:-:S13]  /*07f0*/  ISETP.GE.U32.AND.EX P0, PT, R6, UR9, PT, P0 ;  /* 0x0000000906007c0c */ /* 0x000fda000bf06100 */
[----:B------:R-:W-:Y:S05]  /*0800*/  @P0 BRA `(.L_x_4) ;  /* 0x0000000400800947 */ /* 0x000fea0003800000 */
[----:B------:R-:W-:Y:S01]  /*0810*/  I2FP.F32.U32 R0, UR4 ;  /* 0x0000000400007c45 */ /* 0x000fe20008201000 */
[----:B------:R-:W-:Y:S01]  /*0820*/  ULDC.64 UR16, c[0x0][0x628] ;  /* 0x00018a0000107ab9 */ /* 0x000fe20000000a00 */
[----:B------:R-:W-:Y:S01]  /*0830*/  ULDC UR6, c[0x0][0x150] ;  /* 0x0000540000067ab9 */ /* 0x000fe20000000800 */
[----:B------:R-:W-:Y:S01]  /*0840*/  ISETP.NE.U32.AND P0, PT, RZ, UR16, PT ;  /* 0x00000010ff007c0c */ /* 0x000fe2000bf05070 */
[----:B------:R-:W-:Y:S01]  /*0850*/  ULDC UR15, c[0x0][0x630] ;  /* 0x00018c00000f7ab9 */ /* 0x000fe20000000800 */
[----:B------:R-:W-:Y:S01]  /*0860*/  FMUL R0, R0, UR6 ;  /* 0x0000000600007c20 */ /* 0x000fe20008400000 */
[----:B------:R-:W-:Y:S01]  /*0870*/  R2UR UR18, R7 ;  /* 0x00000000071272ca */ /* 0x000fe200000e0000 */
[----:B------:R-:W-:Y:S01]  /*0880*/  ULDC UR20, c[0x0][0x154] ;  /* 0x0000550000147ab9 */ /* 0x000fe20000000800 */
[----:B------:R-:W-:Y:S01]  /*0890*/  ISETP.NE.AND.EX P0, PT, RZ, UR17, PT, P0 ;  /* 0x00000011ff007c0c */ /* 0x000fe2000bf05300 */
[----:B------:R0:W1:Y:S01]  /*08a0*/  F2I.U32.TRUNC.NTZ R2, R0 ;  /* 0x0000000000027305 */ /* 0x000062000020f000 */
[----:B------:R-:W-:-:S02]  /*08b0*/  R2UR UR19, R6 ;  /* 0x00000000061372ca */ /* 0x000fc400000e0000 */
[----:B------:R-:W-:Y:S02]  /*08c0*/  R2UR UR8, R7 ;  /* 0x00000000070872ca */ /* 0x000fe400000e0000 */
[----:B------:R-:W-:-:S07]  /*08d0*/  R2UR UR9, R6 ;  /* 0x00000000060972ca */ /* 0x000fce00000e0000 */
[----:B0-----:R-:W-:Y:S08]  /*08e0*/  @!P0 BRA `(.L_x_5) ;  /* 0x0000000000308947 */ /* 0x001ff00003800000 */
[----:B------:R-:W-:Y:S01]  /*08f0*/  R2UR UR8, R7 ;  /* 0x00000000070872ca */ /* 0x000fe200000e0000 */
[----:B------:R-:W-:Y:S01]  /*0900*/  ULDC UR6, c[0x0][0x634] ;  /* 0x00018d0000067ab9 */ /* 0x000fe20000000800 */
[----:B------:R-:W-:-:S11]  /*0910*/  R2UR UR14, R6 ;  /* 0x00000000060e72ca */ /* 0x000fd600000e0000 */
[----:B------:R-:W-:-:S04]  /*0920*/  UIADD3 UR6, UP0, UR8, UR6, URZ ;  /* 0x0000000608067290 */ /* 0x000fc8000ff1e03f */
[----:B------:R-:W-:-:S04]  /*0930*/  UIADD3.X UR14, URZ, UR14, URZ, UP0, !UPT ;  /* 0x0000000e3f0e7290 */ /* 0x000fc800087fe43f */
[----:B------:R-:W-:-:S04]  /*0940*/  UIMAD.WIDE.U32 UR8, UR14, UR16, URZ ;  /* 0x000000100e0872a5 */ /* 0x000fc8000f8e003f */
[----:B------:R-:W-:Y:S02]  /*0950*/  UIMAD.WIDE.U32 UR10, UP0, UR6, UR17, UR8 ;  /* 0x00000011060a72a5 */ /* 0x000fe4000f800008 */
[----:B------:R-:W-:Y:S02]  /*0960*/  UIMAD.WIDE.U32 UR8, UR6, UR16, URZ ;  /* 0x00000010060872a5 */ /* 0x000fe4000f8e003f */
[----:B------:R-:W-:Y:S02]  /*0970*/  UIADD3.X UR13, URZ, URZ, URZ, UP0, !UPT ;  /* 0x0000003f3f0d7290 */ /* 0x000fe400087fe43f */
[----:B------:R-:W-:Y:S01]  /*0980*/  UIADD3 URZ, UP0, UR9, UR10, URZ ;  /* 0x0000000a093f7290 */ /* 0x000fe2000ff1e03f */
[----:B------:R-:W-:-:S03]  /*0990*/  UMOV UR12, UR11 ;  /* 0x0000000b000c7c82 */ /* 0x000fc60008000000 */
[----:B------:R-:W-:-:S12]  /*09a0*/  UIMAD.WIDE.U32.X UR8, UR14, UR17, UR12, UP0 ;  /* 0x000000110e0872a5 */ /* 0x000fd800080e040c */
.L_x_5:
[----:B------:R-:W-:Y:S01]  /*09b0*/  USHF.R.U64 UR43, UR8, UR15, UR9 ;  /* 0x0000000f082b7299 */ /* 0x000fe20008001209 */
[----:B------:R-:W-:Y:S01]  /*09c0*/  I2FP.F32.U32 R0, UR7 ;  /* 0x0000000700007c45 */ /* 0x000fe20008201000 */
[----:B------:R-:W-:Y:S01]  /*09d0*/  USHF.R.U32.HI UR5, URZ, UR15, UR9 ;  /* 0x0000000f3f057299 */ /* 0x000fe20008011609 */
[----:B-1----:R-:W-:Y:S01]  /*09e0*/  R2UR UR12, R2 ;  /* 0x00000000020c72ca */ /* 0x002fe200000e0000 */
[----:B------:R-:W-:Y:S02]  /*09f0*/  UIADD3 UR6, UP0, URZ, -UR43, URZ ;  /* 0x8000002b3f067290 */ /* 0x000fe4000ff1e03f */
[----:B------:R-:W-:Y:S01]  /*0a00*/  FMUL R0, R0, UR20 ;  /* 0x0000001400007c20 */ /* 0x000fe20008400000 */
[----:B------:R-:W-:Y:S01]  /*0a10*/  ULDC.64 UR8, c[0x0][0x620] ;  /* 0x0001880000087ab9 */ /* 0x000fe20000000a00 */
[----:B------:R-:W-:Y:S01]  /*0a20*/  UIADD3.X UR5, URZ, ~UR5, URZ, UP0, !UPT ;  /* 0x800000053f057290 */ /* 0x000fe200087fe43f */
[----:B------:R-:W-:Y:S01]  /*0a30*/  UMOV UR10, UR18 ;  /* 0x00000012000a7c82 */ /* 0x000fe20008000000 */
[----:B------:R-:W-:-:S02]  /*0a40*/  UMOV UR11, UR19 ;  /* 0x00000013000b7c82 */ /* 0x000fc40008000000 */
[----:B------:R-:W-:Y:S01]  /*0a50*/  UIMAD UR5, UR5, UR8, URZ ;  /* 0x00000008050572a4 */ /* 0x000fe2000f8e023f */
[----:B------:R-:W0:Y:S01]  /*0a60*/  F2I.U32.TRUNC.NTZ R0, R0 ;  /* 0x0000000000007305 */ /* 0x000e22000020f000 */
[----:B------:R-:W-:Y:S02]  /*0a70*/  UIMAD.WIDE.U32 UR10, UR6, UR8, UR10 ;  /* 0x00000008060a72a5 */ /* 0x000fe4000f8e000a */
[----:B------:R-:W-:Y:S01]  /*0a80*/  UIMAD UR6, UR6, UR9, UR5 ;  /* 0x00000009060672a4 */ /* 0x000fe2000f8e0205 */
[----:B------:R-:W-:Y:S01]  /*0a90*/  ULDC UR21, c[0x0][0x658] ;  /* 0x0001960000157ab9 */ /* 0x000fe20000000800 */
[----:B------:R-:W-:Y:S02]  /*0aa0*/  UMOV UR19, 0xffffffff ;  /* 0xffffffff00137882 */ /* 0x000fe40000000000 */
[----:B------:R-:W-:Y:S01]  /*0ab0*/  UIADD3 UR6, UR11, UR6, URZ ;  /* 0x000000060b067290 */ /* 0x000fe2000fffe03f */
[----:B------:R-:W-:Y:S01]  /*0ac0*/  ULDC UR15, c[0x0][0x618] ;  /* 0x00018600000f7ab9 */ /* 0x000fe20000000800 */
[----:B------:R-:W-:Y:S01]  /*0ad0*/  ULDC.64 UR8, c[0x0][0x640] ;  /* 0x0001900000087ab9 */ /* 0x000fe20000000a00 */
[----:B------:R-:W-:Y:S01]  /*0ae0*/  USHF.L.U32 UR11, UR19, UR21, URZ ;  /* 0x00000015130b7299 */ /* 0x000fe2000800063f */
[----:B------:R-:W-:Y:S01]  /*0af0*/  ISETP.NE.U32.AND P0, PT, RZ, UR8, PT ;  /* 0x00000008ff007c0c */ /* 0x000fe2000bf05070 */
[----:B------:R-:W-:-:S02]  /*0b00*/  USHF.R.U64 UR19, UR10, UR15, UR6 ;  /* 0x0000000f0a137299 */ /* 0x000fc40008001206 */
[----:B------:R-:W-:Y:S01]  /*0b10*/  USHF.R.U32.HI UR10, URZ, UR15, UR6 ;  /* 0x0000000f3f0a7299 */ /* 0x000fe20008011606 */
[----:B0-----:R-:W-:Y:S01]  /*0b20*/  R2UR UR14, R0 ;  /* 0x00000000000e72ca */ /* 0x001fe200000e0000 */
[----:B------:R-:W-:Y:S01]  /*0b30*/  ULDC UR17, c[0x0][0x608] ;  /* 0x0001820000117ab9 */ /* 0x000fe20000000800 */
[----:B------:R-:W-:Y:S01]  /*0b40*/  ISETP.NE.AND.EX P0, PT, RZ, UR9, PT, P0 ;  /* 0x00000009ff007c0c */ /* 0x000fe2000bf05300 */
[----:B------:R-:W-:Y:S02]  /*0b50*/  USHF.R.U64 UR23, UR19, UR17, UR10 ;  /* 0x0000001113177299 */ /* 0x000fe4000800120a */
[----:B------:R-:W-:Y:S01]  /*0b60*/  USHF.R.U32.HI UR10, URZ, UR17, UR10 ;  /* 0x000000113f0a7299 */ /* 0x000fe2000801160a */
[----:B------:R-:W-:Y:S01]  /*0b70*/  UMOV UR16, 0x1 ;  /* 0x0000000100107882 */ /* 0x000fe20000000000 */
[----:B------:R-:W-:Y:S02]  /*0b80*/  UIADD3 UR12, -UR12, URZ, URZ ;  /* 0x0000003f0c0c7290 */ /* 0x000fe4000fffe13f */
[----:B------:R-:W-:-:S02]  /*0b90*/  USHF.R.U64 UR24, UR23, UR21, UR10 ;  /* 0x0000001517187299 */ /* 0x000fc4000800120a */
[----:B------:R-:W-:Y:S01]  /*0ba0*/  USHF.L.U32 UR6, UR16, UR21, URZ ;  /* 0x0000001510067299 */ /* 0x000fe2000800063f */
[----:B------:R-:W-:Y:S01]  /*0bb0*/  ULDC UR13, c[0x0][0x144] ;  /* 0x00005100000d7ab9 */ /* 0x000fe20000000800 */
[----:B------:R-:W-:Y:S01]  /*0bc0*/  ULDC UR5, c[0x0][0x600] ;  /* 0x0001800000057ab9 */ /* 0x000fe20000000800 */
[----:B------:R-:W-:Y:S02]  /*0bd0*/  ULOP3.LUT UR16, URZ, UR11, URZ, 0x33, !UPT ;  /* 0x0000000b3f107292 */ /* 0x000fe4000f8e333f */
[----:B------:R-:W-:Y:S02]  /*0be0*/  USHF.R.U32.HI UR11, URZ, UR21, UR10 ;  /* 0x000000153f0b7299 */ /* 0x000fe4000801160a */
[----:B------:R-:W-:Y:S02]  /*0bf0*/  UIADD3 UR18, UR5, -0x1, URZ ;  /* 0xffffffff05127890 */ /* 0x000fe4000fffe03f */
[----:B------:R-:W-:Y:S02]  /*0c00*/  UIADD3 UR20, -UR14, URZ, URZ ;  /* 0x0000003f0e147290 */ /* 0x000fe4000fffe13f */
[----:B------:R-:W-:Y:S01]  /*0c10*/  UIMAD UR4, UR13, UR12, UR4 ;  /* 0x0000000c0d0472a4 */ /* 0x000fe2000f8e0204 */
[----:B------:R-:W-:Y:S01]  /*0c20*/  ULDC UR25, c[0x0][0x148] ;  /* 0x0000520000197ab9 */ /* 0x000fe20000000800 */
[----:B------:R-:W-:Y:S01]  /*0c30*/  ULDC UR21, c[0x0][0x648] ;  /* 0x0001920000157ab9 */ /* 0x000fe20000000800 */
[----:B------:R-:W-:Y:S01]  /*0c40*/  ULDC UR22, c[0x0][0x638] ;  /* 0x00018e0000167ab9 */ /* 0x000fe20000000800 */
[----:B------:R-:W-:Y:S01]  /*0c50*/  UMOV UR10, UR24 ;  /* 0x00000018000a7c82 */ /* 0x000fe20008000000 */
[----:B------:R-:W-:Y:S07]  /*0c60*/  @!P0 BRA `(.L_x_6) ;  /* 0x0000000000308947 */ /* 0x000fee0003800000 */
[----:B------:R-:W-:Y:S02]  /*0c70*/  ULDC UR14, c[0x0][0x64c] ;  /* 0x00019300000e7ab9 */ /* 0x000fe40000000800 */
        /* <DEDUP_REMOVED lines=8> */
[----:B------:R-:W-:-:S07]  /*0d00*/  UIMAD.WIDE.U32.X UR8, UR17, UR9, UR14, UP0 ;  /* 0x00000009110872a5 */ /* 0x000fce00080e040e */
[----:B------:R-:W-:Y:S01]  /*0d10*/  UMOV UR10, UR8 ;  /* 0x00000008000a7c82 */ /* 0x000fe20008000000 */
[----:B------:R-:W-:-:S05]  /*0d20*/  UMOV UR11, UR9 ;  /* 0x00000009000b7c82 */ /* 0x000fca0008000000 */
.L_x_6:
[----:B------:R-:W-:Y:S01]  /*0d30*/  UISETP.NE.AND UP0, UPT, UR46, URZ, UPT ;  /* 0x0000003f2e00728c */ /* 0x000fe2000bf05270 */
[----:B------:R-:W-:Y:S01]  /*0d40*/  MOV R0, 0x1 ;  /* 0x0000000100007802 */ /* 0x000fe20000000f00 */
[----:B------:R-:W-:Y:S02]  /*0d50*/  USHF.R.U64 UR8, UR10, UR21, UR11 ;  /* 0x000000150a087299 */ /* 0x000fe4000800120b */
[----:B------:R-:W-:Y:S02]  /*0d60*/  ULOP3.LUT UR16, UR23, UR16, URZ, 0xc0, !UPT ;  /* 0x0000001017107292 */ /* 0x000fe4000f8ec03f */
[----:B------:R-:W-:Y:S02]  /*0d70*/  ULOP3.LUT UR18, UR19, UR18, URZ, 0xc0, !UPT ;  /* 0x0000001213127292 */ /* 0x000fe4000f8ec03f */
[----:B------:R-:W-:-:S03]  /*0d80*/  UIMAD UR16, UR6, UR8, UR16 ;  /* 0x00000008061072a4 */ /* 0x000fc6000f8e0210 */
[----:B------:R-:W-:Y:S02]  /*0d90*/  @UP0 UIMAD UR4, UR25, UR20, UR7 ;  /* 0x00000014190402a4 */ /* 0x000fe4000f8e0207 */
[----:B------:R-:W-:-:S04]  /*0da0*/  UIADD3 UR7, -UR8, URZ, URZ ;  /* 0x0000003f08077290 */ /* 0x000fc8000fffe13f */
[----:B------:R-:W-:-:S03]  /*0db0*/  UIMAD UR6, UR7, UR22, UR24 ;  /* 0x00000016070672a4 */ /* 0x000fc6000f8e0218 */
[----:B------:R-:W-:Y:S01]  /*0dc0*/  ULDC UR7, c[0x0][0x610] ;  /* 0x0001840000077ab9 */ /* 0x000fe20000000800 */
[----:B------:R-:W-:Y:S02]  /*0dd0*/  UIMAD UR6, UR6, UR5, UR18 ;  /* 0x00000005060672a4 */ /* 0x000fe4000f8e0212 */
[----:B------:R-:W-:-:S04]  /*0de0*/  UIMAD UR4, UR16, UR7, UR4 ;  /* 0x00000007100472a4 */ /* 0x000fc8000f8e0204 */
[----:B------:R-:W-:Y:S02]  /*0df0*/  USEL UR42, UR6, UR4, !UP0 ;  /* 0x00000004062a7287 */ /* 0x000fe4000c000000 */
[----:B------:R-:W-:-:S12]  /*0e00*/  USEL UR41, UR4, UR6, !UP0 ;  /* 0x0000000604297287 */ /* 0x000fd8000c000000 */
.L_x_4:
[----:B------:R-:W-:-:S08]  /*0e10*/  NOP ;  /* 0x0000000000007918 */ /* 0x000fd00000000000 */
[----:B------:R-:W0:Y:S02]  /*0e20*/  USETMAXREG.TRY_ALLOC.CTAPOOL UP0, 0xf0 ;  /* 0x000000f0000079c8 */ /* 0x000e240008000600 */
[----:B0-----:R-:W-:-:S13]  /*0e30*/  PLOP3.LUT P0, PT, PT, PT, UP0, 0x80, 0x0 ;  /* 0x000000000000781c */ /* 0x001fda0003f0f008 */
[----:B------:R-:W-:Y:S05]  /*0e40*/  @!P0 BRA `(.L_x_4) ;  /* 0xfffffffc00f08947 */ /* 0x000fea000383ffff */
[----:B------:R-:W-:Y:S01]  /*0e50*/  ULDC.64 UR4, c[0x0][0x598] ;  /* 0x0001660000047ab9 */ /* 0x000fe20000000a00 */
[----:B------:R-:W-:Y:S01]  /*0e60*/  ULDC.64 UR36, c[0x0][0x208] ;  /* 0x0000820000247ab9 */ /* 0x000fe20000000a00 */
[----:B------:R-:W-:-:S04]  /*0e70*/  ISETP.NE.U32.AND P0, PT, RZ, UR4, PT ;  /* 0x00000004ff007c0c */ /* 0x000fc8000bf05070 */
[----:B------:R-:W-:-:S13]  /*0e80*/  ISETP.NE.AND.EX P0, PT, RZ, UR5, PT, P0 ;  /* 0x00000005ff007c0c */ /* 0x000fda000bf05300 */
[----:B------:R-:W-:Y:S05]  /*0e90*/  @!P0 BRA `(.L_x_7) ;  /* 0x00000000001c8947 */ /* 0x000fea0003800000 */
[----:B------:R-:W0:Y:S02]  /*0ea0*/  LDC.64 R2, c[0x0][0x598] ;  /* 0x00016600ff027b82 */ /* 0x000e240000000a00 */
[----:B0-----:R-:W2:Y:S02]  /*0eb0*/  LDG.E.64 R2, desc[UR36][R2.64] ;  /* 0x0000002402027981 */ /* 0x001ea4000c1e1b00 */
[----:B--2---:R-:W-:-:S04]  /*0ec0*/  ISETP.NE.U32.AND P0, PT, R2, RZ, PT ;  /* 0x000000ff0200720c */ /* 0x004fc80003f05070 */
[----:B------:R-:W-:-:S13]  /*0ed0*/  ISETP.NE.AND.EX P0, PT, R3, RZ, PT, P0 ;  /* 0x000000ff0300720c */ /* 0x000fda0003f05300 */
[----:B------:R-:W-:Y:S05]  /*0ee0*/  @!P0 BRA `(.L_x_7) ;  /* 0x0000000000088947 */ /* 0x000fea0003800000 */
[----:B------:R0:W5:Y:S01]  /*0ef0*/  LD.E R17, desc[UR36][R2.64] ;  /* 0x0000002402117980 */ /* 0x000162000c101900 */
[----:B------:R-:W-:Y:S05]  /*0f00*/  BRA `(.L_x_8) ;  /* 0x0000000000247947 */ /* 0x000fea0003800000 */
.L_x_7:
[----:B------:R-:W-:Y:S02]  /*0f10*/  ULDC.64 UR4, c[0x0][0x588] ;  /* 0x0001620000047ab9 */ /* 0x000fe40000000a00 */
[----:B------:R-:W-:-:S04]  /*0f20*/  ISETP.NE.U32.AND P0, PT, RZ, UR4, PT ;  /* 0x00000004ff007c0c */ /* 0x000fc8000bf05070 */
[----:B------:R-:W-:-:S13]  /*0f30*/  ISETP.NE.AND.EX P0, PT, RZ, UR5, PT, P0 ;  /* 0x00000005ff007c0c */ /* 0x000fda000bf05300 */
[----:B------:R-:W-:Y:S05]  /*0f40*/  @!P0 BRA `(.L_x_9) ;  /* 0x00000000000c8947 */ /* 0x000fea0003800000 */
[----:B------:R-:W0:Y:S02]  /*0f50*/  LDC.64 R2, c[0x0][0x588] ;  /* 0x00016200ff027b82 */ /* 0x000e240000000a00 */
[----:B0-----:R1:W5:Y:S01]  /*0f60*/  LDG.E R17, desc[UR36][R2.64] ;  /* 0x0000002402117981 */ /* 0x001362000c1e1900 */
[----:B------:R-:W-:Y:S05]  /*0f70*/  BRA `(.L_x_8) ;  /* 0x0000000000087947 */ /* 0x000fea0003800000 */
.L_x_9:
[----:B------:R-:W-:Y:S02]  /*0f80*/  ULDC UR4, c[0x0][0x580] ;  /* 0x0001600000047ab9 */ /* 0x000fe40000000800 */
[----:B------:R-:W-:-:S07]  /*0f90*/  IMAD.U32 R17, RZ, RZ, UR4 ;  /* 0x00000004ff117e24 */ /* 0x000fce000f8e00ff */
.L_x_8:
[----:B------:R-:W-:Y:S02]  /*0fa0*/  ULDC.64 UR4, c[0x0][0x5a0] ;  /* 0x0001680000047ab9 */ /* 0x000fe40000000a00 */
[----:B------:R-:W-:-:S04]  /*0fb0*/  ISETP.NE.U32.AND P0, PT, RZ, UR4, PT ;  /* 0x00000004ff007c0c */ /* 0x000fc8000bf05070 */
[----:B------:R-:W-:-:S13]  /*0fc0*/  ISETP.NE.AND.EX P0, PT, RZ, UR5, PT, P0 ;  /* 0x00000005ff007c0c */ /* 0x000fda000bf05300 */
[----:B------:R-:W-:Y:S05]  /*0fd0*/  @!P0 BRA `(.L_x_10) ;  /* 0x00000000001c8947 */ /* 0x000fea0003800000 */
[----:B01----:R-:W0:Y:S02]  /*0fe0*/  LDC.64 R2, c[0x0][0x5a0] ;  /* 0x00016800ff027b82 */ /* 0x003e240000000a00 */
[----:B0-----:R-:W2:Y:S02]  /*0ff0*/  LDG.E.64 R2, desc[UR36][R2.64] ;  /* 0x0000002402027981 */ /* 0x001ea4000c1e1b00 */
[----:B--2---:R-:W-:-:S04]  /*1000*/  ISETP.NE.U32.AND P0, PT, R2, RZ, PT ;  /* 0x000000ff0200720c */ /* 0x004fc80003f05070 */
[----:B------:R-:W-:-:S13]  /*1010*/  ISETP.NE.AND.EX P0, PT, R3, RZ, PT, P0 ;  /* 0x000000ff0300720c */ /* 0x000fda0003f05300 */
[----:B------:R-:W-:Y:S05]  /*1020*/  @!P0 BRA `(.L_x_10) ;  /* 0x0000000000088947 */ /* 0x000fea0003800000 */
[----:B------:R0:W5:Y:S01]  /*1030*/  LD.E R18, desc[UR36][R2.64] ;  /* 0x0000002402127980 */ /* 0x000162000c101900 */
[----:B------:R-:W-:Y:S05]  /*1040*/  BRA `(.L_x_11) ;  /* 0x0000000000247947 */ /* 0x000fea0003800000 */
.L_x_10:
[----:B------:R-:W-:Y:S02]  /*1050*/  ULDC.64 UR4, c[0x0][0x590] ;  /* 0x0001640000047ab9 */ /* 0x000fe40000000a00 */
[----:B------:R-:W-:-:S04]  /*1060*/  ISETP.NE.U32.AND P0, PT, RZ, UR4, PT ;  /* 0x00000004ff007c0c */ /* 0x000fc8000bf05070 */
[----:B------:R-:W-:-:S13]  /*1070*/  ISETP.NE.AND.EX P0, PT, RZ, UR5, PT, P0 ;  /* 0x00000005ff007c0c */ /* 0x000fda000bf05300 */
[----:B------:R-:W-:Y:S05]  /*1080*/  @!P0 BRA `(.L_x_12) ;  /* 0x00000000000c8947 */ /* 0x000fea0003800000 */
[----:B------:R-:W2:Y:S02]  /*1090*/  LDC.64 R18, c[0x0][0x590] ;  /* 0x00016400ff127b82 */ /* 0x000ea40000000a00 */
[----:B--2---:R2:W5:Y:S01]  /*10a0*/  LDG.E R18, desc[UR36][R18.64] ;  /* 0x0000002412127981 */ /* 0x004562000c1e1900 */
[----:B------:R-:W-:Y:S05]  /*10b0*/  BRA `(.L_x_11) ;  /* 0x0000000000087947 */ /* 0x000fea0003800000 */
.L_x_12:
[----:B------:R-:W-:Y:S02]  /*10c0*/  ULDC UR4, c[0x0][0x584] ;  /* 0x0001610000047ab9 */ /* 0x000fe40000000800 */
[----:B------:R-:W-:-:S07]  /*10d0*/  IMAD.U32 R18, RZ, RZ, UR4 ;  /* 0x00000004ff127e24 */ /* 0x000fce000f8e00ff */
.L_x_11:
[----:B------:R-:W-:-:S13]  /*10e0*/  LOP3.LUT P0, RZ, R0, 0xff, RZ, 0xc0, !PT ;  /* 0x000000ff00ff7812 */ /* 0x000fda000780c0ff */
[----:B------:R-:W-:Y:S05]  /*10f0*/  @!P0 EXIT ;  /* 0x000000000000894d */ /* 0x000fea0003800000 */
[----:B------:R-:W-:Y:S01]  /*1100*/  ULDC UR4, c[0x0][0x28c] ;  /* 0x0000a30000047ab9 */ /* 0x000fe20000000800 */
[----:B------:R-:W-:Y:S01]  /*1110*/  UMOV UR38, URZ ;  /* 0x0000003f00267c82 */ /* 0x000fe20008000000 */
[----:B------:R-:W-:Y:S01]  /*1120*/  UIADD3 UR4, UR4, 0x7f, URZ ;  /* 0x0000007f04047890 */ /* 0x000fe2000fffe03f */
[----:B------:R-:W-:-:S03]  /*1130*/  UMOV UR39, URZ ;  /* 0x0000003f00277c82 */ /* 0x000fc60008000000 */
[----:B------:R-:W-:-:S04]  /*1140*/  USHF.R.S32.HI UR5, URZ, 0x1f, UR4 ;  /* 0x0000001f3f057899 */ /* 0x000fc80008011404 */
[----:B------:R-:W-:-:S04]  /*1150*/  ULEA.HI UR5, UR5, UR4, URZ, 0x7 ;  /* 0x0000000405057291 */ /* 0x000fc8000f8f383f */
[----:B------:R-:W-:-:S12]  /*1160*/  USHF.R.S32.HI UR44, URZ, 0x7, UR5 ;  /* 0x000000073f2c7899 */ /* 0x000fd80008011405 */
.L_x_546:
[----:B------:R-:W3:Y:S01]  /*1170*/  S2R R0, SR_TID.X ;  /* 0x0000000000007919 */ /* 0x000ee20000002100 */
[----:B----4-:R-:W4:Y:S01]  /*1180*/  S2UR UR7, SR_CgaCtaId ;  /* 0x00000000000779c3 */ /* 0x010f220000008800 */
[----:B------:R-:W-:Y:S02]  /*1190*/  UMOV UR6, 0x400 ;  /* 0x0000040000067882 */ /* 0x000fe40000000000 */
[----:B----4-:R-:W-:Y:S01]  /*11a0*/  ULEA UR6, UR7, UR6, 0x18 ;  /* 0x0000000607067291 */ /* 0x010fe2000f8ec03f */
[----:B---3--:R-:W-:-:S04]  /*11b0*/  LOP3.LUT R0, R0, 0x80, RZ, 0xc0, !PT ;  /* 0x0000008000007812 */ /* 0x008fc800078ec0ff */
[----:B------:R-:W-:-:S06]  /*11c0*/  SHF.R.U32.HI R0, RZ, 0x7, R0 ;  /* 0x00000007ff007819 */ /* 0x000fcc0000011600 */
[----:B------:R-:W3:Y:S02]  /*11d0*/  SHFL.IDX PT, R0, R0, RZ, 0x1f ;  /* 0x00001fff00007589 */ /* 0x000ee400000e0000 */
[----:B---3--:R-:W-:-:S13]  /*11e0*/  R2UR UR4, R0 ;  /* 0x00000000000472ca */ /* 0x008fda00000e0000 */
[----:B------:R-:W-:-:S04]  /*11f0*/  ULEA.HI UR5, UR4, UR4, URZ, 0x1 ;  /* 0x0000000404057291 */ /* 0x000fc8000f8f083f */
[----:B------:R-:W-:-:S04]  /*1200*/  ULOP3.LUT UR5, UR5, 0x7fffe, URZ, 0xc0, !UPT ;  /* 0x0007fffe05057892 */ /* 0x000fc8000f8ec03f */
[----:B------:R-:W-:-:S03]  /*1210*/  UIADD3 UR5, UR4, -UR5, URZ ;  /* 0x8000000504057290 */ /* 0x000fc6000fffe03f */
[----:B------:R-:W-:Y:S01]  /*1220*/  ULDC UR4, c[0x0][0x28c] ;  /* 0x0000a30000047ab9 */ /* 0x000fe20000000800 */
[----:B------:R-:W-:Y:S01]  /*1230*/  ULEA UR5, UR5, UR6, 0xd ;  /* 0x0000000605057291 */ /* 0x000fe2000f8e683f */
[----:B------:R-:W-:-:S03]  /*1240*/  ISETP.LT.AND P0, PT, RZ, UR4, PT ;  /* 0x00000004ff007c0c */ /* 0x000fc6000bf01270 */
[----:B------:R-:W-:-:S04]  /*1250*/  UIADD3 UR5, UR5, 0x180, URZ ;  /* 0x0000018005057890 */ /* 0x000fc8000fffe03f */
[----:B------:R-:W-:-:S04]  /*1260*/  USHF.R.U32.HI UR5, URZ, 0x4, UR5 ;  /* 0x000000043f057899 */ /* 0x000fc80008011605 */
[----:B------:R-:W-:-:S04]  /*1270*/  ULOP3.LUT UR5, UR5, 0x3fff, URZ, 0xc0, !UPT ;  /* 0x00003fff05057892 */ /* 0x000fc8000f8ec03f */
[----:B------:R-:W-:Y:S01]  /*1280*/  ULOP3.LUT UR45, UR5, 0x10000, URZ, 0xfc, !UPT ;  /* 0x00010000052d7892 */ /* 0x000fe2000f8efc3f */
[----:B--2---:R-:W-:Y:S11]  /*1290*/  @P0 BRA `(.L_x_13) ;  /* 0x0000000000400947 */ /* 0x004ff60003800000 */
[----:B------:R-:W-:Y:S01]  /*12a0*/  MOV R0, 0x0 ;  /* 0x0000000000007802 */ /* 0x000fe20000000f00 */
[----:B------:R-:W-:Y:S01]  /*12b0*/  ULDC.64 UR4, c[0x4][0x68] ;  /* 0x01001a0000047ab9 */ /* 0x000fe20000000a00 */
[----:B------:R-:W-:Y:S01]  /*12c0*/  ULDC.64 UR6, c[0x4][0x8] ;  /* 0x0100020000067ab9 */ /* 0x000fe20000000a00 */
[----:B------:R-:W-:Y:S01]  /*12d0*/  MOV R4, UR4 ;  /* 0x0000000400047c02 */ /* 0x000fe20008000f00 */
[----:B01----:R0:W1:Y:S01]  /*12e0*/  LDC.64 R2, c[0x4][R0] ;  /* 0x0100000000027b82 */ /* 0x0030620000000a00 */
[----:B------:R-:W-:Y:S01]  /*12f0*/  IMAD.U32 R5, RZ, RZ, UR5 ;  /* 0x00000005ff057e24 */ /* 0x000fe2000f8e00ff */
[----:B------:R-:W-:Y:S01]  /*1300*/  ULDC.64 UR4, c[0x4][0x70] ;  /* 0x01001c0000047ab9 */ /* 0x000fe20000000a00 */
[----:B------:R-:W-:Y:S01]  /*1310*/  IMAD.U32 R10, RZ, RZ, UR6 ;  /* 0x00000006ff0a7e24 */ /* 0x000fe2000f8e00ff */
[----:B------:R-:W-:Y:S01]  /*1320*/  MOV R7, UR5 ;  /* 0x0000000500077c02 */ /* 0x000fe20008000f00 */
[----:B------:R-:W-:Y:S01]  /*1330*/  IMAD.U32 R6, RZ, RZ, UR4 ;  /* 0x00000004ff067e24 */ /* 0x000fe2000f8e00ff */
[----:B------:R-:W-:Y:S01]  /*1340*/  MOV R8, 0x1e1 ;  /* 0x000001e100087802 */ /* 0x000fe20000000f00 */
[----:B------:R-:W-:-:S02]  /*1350*/  IMAD.U32 R11, RZ, RZ, UR7 ;  /* 0x00000007ff0b7e24 */ /* 0x000fc4000f8e00ff */
[----:B------:R-:W-:Y:S02]  /*1360*/  IMAD.MOV.U32 R12, RZ, RZ, 0x1 ;  /* 0x00000001ff0c7424 */ /* 0x000fe400078e00ff */
[----:B0-----:R-:W-:-:S07]  /*1370*/  IMAD.MOV.U32 R13, RZ, RZ, RZ ;  /* 0x000000ffff0d7224 */ /* 0x001fce00078e00ff */
[----:B------:R-:W-:-:S07]  /*1380*/  LEPC R20, `(.L_x_13) ;  /* 0x000000001014794e */ /* 0x000fce0000000000 */
[----:B-12--5:R-:W-:Y:S05]  /*1390*/  CALL.ABS.NOINC R2 ;  /* 0x0000000002007343 */ /* 0x026fea0003c00000 */
.L_x_13:
[----:B------:R-:W-:-:S06]  /*13a0*/  ULOP3.LUT UR4, UR40, 0x1, URZ, 0xfc, !UPT ;  /* 0x0000000128047892 */ /* 0x000fcc000f8efc3f */
[----:B------:R-:W-:-:S04]  /*13b0*/  MOV R0, UR4 ;  /* 0x0000000400007c02 */ /* 0x000fc80008000f00 */
[----:B------:R-:W-:-:S13]  /*13c0*/  ISETP.NE.AND P0, PT, R0, 0x3, PT ;  /* 0x000000030000780c */ /* 0x000fda0003f05270 */
[----:B------:R-:W-:Y:S05]  /*13d0*/  @!P0 BRA `(.L_x_14) ;  /* 0x0000000000048947 */ /* 0x000fea0003800000 */
[----:B------:R-:W-:Y:S01]  /*13e0*/  BPT.TRAP 0x1 ;  /* 0x000000040000795c */ /* 0x000fe20000300000 */
.L_x_14:
[----:B------:R-:W3:Y:S01]  /*13f0*/  S2UR UR5, SR_CgaCtaId ;  /* 0x00000000000579c3 */ /* 0x000ee20000008800 */
[----:B------:R-:W-:Y:S01]  /*1400*/  UMOV UR4, 0x400 ;  /* 0x0000040000047882 */ /* 0x000fe20000000000 */
[----:B01----:R-:W-:Y:S02]  /*1410*/  IMAD.U32 R2, RZ, RZ, UR38 ;  /* 0x00000026ff027e24 */ /* 0x003fe4000f8e00ff */
[----:B------:R-:W-:-:S03]  /*1420*/  IMAD.U32 R3, RZ, RZ, UR39 ;  /* 0x00000027ff037e24 */ /* 0x000fc6000f8e00ff */
[----:B------:R-:W-:Y:S01]  /*1430*/  SHF.L.U32 R2, R2, 0x1f, RZ ;  /* 0x0000001f02027819 */ /* 0x000fe200000006ff */
[----:B---3--:R-:W-:-:S06]  /*1440*/  ULEA UR4, UR5, UR4, 0x18 ;  /* 0x0000000405047291 */ /* 0x008fcc000f8ec03f */
[----:B------:R-:W-:-:S05]  /*1450*/  MOV R0, UR4 ;  /* 0x0000000400007c02 */ /* 0x000fca0008000f00 */
[----:B------:R-:W-:-:S04]  /*1460*/  IMAD R3, R3, 0x8, R0 ;  /* 0x0000000803037824 */ /* 0x000fc800078e0200 */
[----:B------:R0:W1:Y:S01]  /*1470*/  SYNCS.PHASECHK.TRANS64.TRYWAIT P1, [R3+URZ], R2 ;  /* 0x00000002030075a7 */ /* 0x000062000802017f */
[----:B------:R-:W-:Y:S05]  /*1480*/  @!P0 BRA `(.L_x_15) ;  /* 0x0000000000048947 */ /* 0x000fea0003800000 */
[----:B------:R-:W-:Y:S01]  /*1490*/  BPT.TRAP 0x1 ;  /* 0x000000040000795c */ /* 0x000fe20000300000 */
.L_x_15:
[----:B-1----:R-:W-:Y:S05]  /*14a0*/  @P1 BRA `(.L_x_16) ;  /* 0x0000000000081947 */ /* 0x002fea0003800000 */
[----:B------:R-:W1:Y:S02]  /*14b0*/  SYNCS.PHASECHK.TRANS64.TRYWAIT P1, [R3+URZ], R2 ;  /* 0x00000002030075a7 */ /* 0x000e64000802017f */
[----:B-1----:R-:W-:Y:S05]  /*14c0*/  @!P1 BRA `(.L_x_17) ;  /* 0x0000017000589947 */ /* 0x002fea0003800000 */
.L_x_16:
[----:B------:R-:W-:-:S04]  /*14d0*/  UISETP.LT.AND UP0, UPT, UR44, 0x1, UPT ;  /* 0x000000012c00788c */ /* 0x000fc8000bf01270 */
[----:B------:R-:W-:-:S06]  /*14e0*/  USEL UR4, UR44, 0x1, UP0 ;  /* 0x000000012c047887 */ /* 0x000fcc0008000000 */
[----:B01----:R-:W-:Y:S01]  /*14f0*/  IMAD.U32 R2, RZ, RZ, UR4 ;  /* 0x00000004ff027e24 */ /* 0x003fe2000f8e00ff */
[----:B------:R-:W-:Y:S05]  /*1500*/  WARPSYNC.ALL ;  /* 0x0000000000007948 */ /* 0x000fea0003800000 */
[----:B------:R-:W-:-:S04]  /*1510*/  IADD3 R2, -R2, UR44, RZ ;  /* 0x0000002c02027c10 */ /* 0x000fc8000fffe1ff */
[----:B------:R-:W-:Y:S02]  /*1520*/  ISETP.GE.AND P1, PT, R2, 0x1, PT ;  /* 0x000000010200780c */ /* 0x000fe40003f26270 */
[----:B------:R-:W-:Y:S01]  /*1530*/  R2UR UR4, R0 ;  /* 0x00000000000472ca */ /* 0x000fe200000e0000 */
[----:B------:R-:W-:Y:S01]  /*1540*/  ULEA UR5, UR39, UR45, 0xb ;  /* 0x0000002d27057291 */ /* 0x000fe2000f8e583f */
[----:B------:R-:W-:Y:S01]  /*1550*/  WARPGROUP.ARRIVE ;  /* 0x00000000000079c5 */ /* 0x000fe20000000000 */
[----:B------:R-:W-:Y:S01]  /*1560*/  UMOV UR9, 0x40000040 ;  /* 0x4000004000097882 */ /* 0x000fe20000000000 */
[----:B------:R-:W-:Y:S01]  /*1570*/  UMOV UR11, 0x40000040 ;  /* 0x40000040000b7882 */ /* 0x000fe20000000000 */
[----:B-----5:R-:W-:Y:S03]  /*1580*/  STL [R1+0x2c4], R18 ;  /* 0x0002c41201007387 */ /* 0x020fe60000100800 */
[----:B------:R-:W-:Y:S01]  /*1590*/  UMOV UR8, UR5 ;  /* 0x0000000500087c82 */ /* 0x000fe20008000000 */
[----:B------:R0:W-:Y:S04]  /*15a0*/  STL [R1+0x2c0], R17 ;  /* 0x0002c01101007387 */ /* 0x0001e80000100800 */
[----:B------:R-:W-:Y:S01]  /*15b0*/  UIADD3 UR4, UR4, 0x38180, URZ ;  /* 0x0003818004047890 */ /* 0x000fe2000fffe03f */
[----:B------:R-:W-:Y:S03]  /*15c0*/  STL [R1+0x2bc], R16 ;  /* 0x0002bc1001007387 */ /* 0x000fe60000100800 */
[----:B------:R-:W-:Y:S01]  /*15d0*/  USHF.R.U32.HI UR4, URZ, 0x4, UR4 ;  /* 0x000000043f047899 */ /* 0x000fe20008011604 */
[----:B------:R1:W-:Y:S03]  /*15e0*/  STL [R1+0x2b8], R2 ;  /* 0x0002b80201007387 */ /* 0x0003e60000100800 */
[----:B------:R-:W-:Y:S01]  /*15f0*/  ULOP3.LUT UR4, UR4, 0x3fff, URZ, 0xc0, !UPT ;  /* 0x00003fff04047892 */ /* 0x000fe2000f8ec03f */
[----:B------:R3:W-:Y:S03]  /*1600*/  STL [R1+0x2c8], R0 ;  /* 0x0002c80001007387 */ /* 0x0007e60000100800 */
[----:B------:R-:W-:-:S04]  /*1610*/  ULOP3.LUT UR4, UR4, 0x10000, URZ, 0xfc, !UPT ;  /* 0x0001000004047892 */ /* 0x000fc8000f8efc3f */
[----:B------:R-:W-:-:S07]  /*1620*/  ULEA UR6, UR39, UR4, 0xb ;  /* 0x0000000427067291 */ /* 0x000fce000f8e583f */
[----:B------:R-:W-:Y:S02]  /*1630*/  UMOV UR10, UR6 ;  /* 0x00000006000a7c82 */ /* 0x000fe40008000000 */
[----:B------:R-:W-:Y:S01]  /*1640*/  IGMMA.64x256x32.S8.S8 R24, gdesc[UR8], RZ, !UPT, gsb0 ;  /* 0x06600000081879f1 */ /* 0x000fe2000c0410ff */
[----:B------:R-:W-:Y:S01]  /*1650*/  UIADD3 UR8, UR5, 0x400, URZ ;  /* 0x0000040005087890 */ /* 0x000fe2000fffe03f */
[----:B------:R-:W-:Y:S01]  /*1660*/  UMOV UR9, 0x40000040 ;  /* 0x4000004000097882 */ /* 0x000fe20000000000 */
[----:B------:R-:W-:Y:S02]  /*1670*/  WARPGROUP.DEPBAR.LE gsb0, 0x0 ;  /* 0x00008000000079c5 */ /* 0x000fe40000010000 */
[----:B------:R-:W-:Y:S01]  /*1680*/  STL.64 [R1], R24 ;  /* 0x0000001801007387 */ /* 0x000fe20000100a00 */
[----:B------:R-:W-:Y:S01]  /*1690*/  MOV R235, R45 ;  /* 0x0000002d00eb7202 */ /* 0x000fe20000000f00 */
[----:B------:R-:W-:Y:S01]  /*16a0*/  IMAD.MOV.U32 R234, RZ, RZ, R46 ;  /* 0x000000ffffea7224 */ /* 0x000fe200078e002e */
[----:B------:R-:W-:Y:S01]  /*16b0*/  MOV R232, R48 ;  /* 0x0000003000e87202 */ /* 0x000fe20000000f00 */
[----:B------:R-:W-:Y:S01]  /*16c0*/  STL.64 [R1+0x8], R26 ;  /* 0x0000081a01007387 */ /* 0x000fe20000100a00 */
[----:B------:R-:W-:Y:S01]  /*16d0*/  IMAD.MOV.U32 R233, RZ, RZ, R47 ;  /* 0x000000ffffe97224 */ /* 0x000fe200078e002f */
[----:B------:R-:W-:Y:S01]  /*16e0*/  MOV R229, R51 ;  /* 0x0000003300e57202 */ /* 0x000fe20000000f00 */
[----:B------:R-:W-:Y:S01]  /*16f0*/  IMAD.MOV.U32 R231, RZ, RZ, R49 ;  /* 0x000000ffffe77224 */ /* 0x000fe200078e0031 */
        /* <DEDUP_REMOVED lines=70> */
[----:B0-----:R-:W-:Y:S01]  /*1b60*/  MOV R17, R135 ;  /* 0x0000008700117202 */ /* 0x001fe20000000f00 */
        /* <DEDUP_REMOVED lines=9> */
[----:B-1----:R-:W-:Y:S01]  /*1c00*/  MOV R2, R150 ;  /* 0x0000009600027202 */ /* 0x002fe20000000f00 */
[----:B------:R-:W-:Y:S01]  /*1c10*/  IMAD.MOV.U32 R194, RZ, RZ, R110 ;  /* 0x000000ffffc27224 */ /* 0x000fe200078e006e */
[----:B------:R0:W-:Y:S01]  /*1c20*/  STL [R1+0x50], R44 ;  /* 0x0000502c01007387 */ /* 0x0001e20000100800 */
[----:B------:R-:W-:-:S02]  /*1c30*/  IMAD.MOV.U32 R196, RZ, RZ, R112 ;  /* 0x000000ffffc47224 */ /* 0x000fc400078e0070 */
[----:B------:R-:W-:Y:S02]  /*1c40*/  IMAD.MOV.U32 R197, RZ, RZ, R113 ;  /* 0x000000ffffc57224 */ /* 0x000fe400078e0071 */
[----:B------:R-:W-:Y:S02]  /*1c50*/  IMAD.MOV.U32 R199, RZ, RZ, R115 ;  /* 0x000000ffffc77224 */ /* 0x000fe400078e0073 */
[----:B------:R-:W-:Y:S02]  /*1c60*/  IMAD.MOV.U32 R200, RZ, RZ, R116 ;  /* 0x000000ffffc87224 */ /* 0x000fe400078e0074 */
[----:B------:R-:W-:Y:S02]  /*1c70*/  IMAD.MOV.U32 R202, RZ, RZ, R118 ;  /* 0x000000ffffca7224 */ /* 0x000fe400078e0076 */
[----:B------:R-:W-:Y:S02]  /*1c80*/  IMAD.MOV.U32 R203, RZ, RZ, R119 ;  /* 0x000000ffffcb7224 */ /* 0x000fe400078e0077 */
        /* <DEDUP_REMOVED lines=8> */
[----:B--2---:R-:W-:Y:S02]  /*1d10*/  IMAD.MOV.U32 R19, RZ, RZ, R133 ;  /* 0x000000ffff137224 */ /* 0x004fe400078e0085 */
        /* <DEDUP_REMOVED lines=11> */
[----:B---3--:R-:W-:Y:S02]  /*1dd0*/  IMAD.MOV.U32 R0, RZ, RZ, R151 ;  /* 0x000000ffff007224 */ /* 0x008fe400078e0097 */
[----:B0-----:R-:W-:-:S06]  /*1de0*/  WARPGROUP.ARRIVE ;  /* 0x00000000000079c5 */ /* 0x001fcc0000000000 */
[----:B------:R-:W-:Y:S03]  /*1df0*/  IGMMA.64x256x32.S8.S8 R24, gdesc[UR8], RZ, !UPT, gsb0 ;  /* 0x06600000081879f1 */ /* 0x000fe6000c0410ff */
[----:B------:R-:W-:Y:S02]  /*1e00*/  WARPGROUP.DEPBAR.LE gsb0, 0x0 ;  /* 0x00008000000079c5 */ /* 0x000fe40000010000 */
[----:B------:R-:W-:Y:S04]  /*1e10*/  STL.64 [R1+0x578], R150 ;  /* 0x0005789601007387 */ /* 0x000fe80000100a00 */
        /* <DEDUP_REMOVED lines=20> */
[----:B------:R0:W-:Y:S04]  /*1f60*/  STL.64 [R1+0x4d0], R108 ;  /* 0x0004d06c01007387 */ /* 0x0001e80000100a00 */
[----:B0-----:R-:W2:Y:S04]  /*1f70*/  LDL.LU R108, [R1] ;  /* 0x00000000016c7983 */ /* 0x001ea80000300800 */
[----:B------:R-:W2:Y:S04]  /*1f80*/  LDL.LU R109, [R1+0x4] ;  /* 0x00000400016d7983 */ /* 0x000ea80000300800 */
        /* <DEDUP_REMOVED lines=18> */
[----:B------:R-:W2:Y:S01]  /*20b0*/  LDL.LU R128, [R1+0x50] ;  /* 0x0000500001807983 */ /* 0x000ea20000300800 */
        /* <DEDUP_REMOVED lines=31> */
[----:B------:R-:W-:Y:S01]  /*22b0*/  UIADD3 UR8, UR5, 0x2, URZ ;  /* 0x0000000205087890 */ /* 0x000fe2000fffe03f */
[----:B------:R-:W-:Y:S01]  /*22c0*/  IMAD.MOV.U32 R214, RZ, RZ, R22 ;  /* 0x000000ffffd67224 */ /* 0x000fe200078e0016 */
[----:B------:R-:W-:Y:S01]  /*22d0*/  UIADD3 UR10, UR6, 0x2, URZ ;  /* 0x00000002060a7890 */ /* 0x000fe2000fffe03f */
[----:B------:R-:W-:Y:S01]  /*22e0*/  IMAD.MOV.U32 R216, RZ, RZ, R20 ;  /* 0x000000ffffd87224 */ /* 0x000fe200078e0014 */
[----:B------:R-:W-:Y:S01]  /*22f0*/  UMOV UR9, 0x40000040 ;  /* 0x4000004000097882 */ /* 0x000fe20000000000 */
[----:B------:R-:W-:Y:S01]  /*2300*/  IMAD.MOV.U32 R217, RZ, RZ, R19 ;  /* 0x000000ffffd97224 */ /* 0x000fe200078e0013 */
[----:B------:R-:W-:Y:S01]  /*2310*/  UMOV UR11, 0x40000040 ;  /* 0x40000040000b7882 */ /* 0x000fe20000000000 */
        /* <DEDUP_REMOVED lines=11> */
[----:B------:R-:W-:-:S06]  /*23d0*/  IMAD.MOV.U32 R235, RZ, RZ, R0 ;  /* 0x000000ffffeb7224 */ /* 0x000fcc00078e0000 */
[----:B--2---:R-:W-:-:S06]  /*23e0*/  WARPGROUP.ARRIVE ;  /* 0x00000000000079c5 */ /* 0x004fcc0000000000 */
[----:B------:R-:W-:Y:S03]  /*23f0*/  IGMMA.64x256x32.S8.S8 R108, gdesc[UR8], R108, gsb0 ;  /* 0x06600000086c79f1 */ /* 0x000fe6000804106c */
[----:B------:R-:W-:Y:S02]  /*2400*/  WARPGROUP.DEPBAR.LE gsb0, 0x0 ;  /* 0x00008000000079c5 */ /* 0x000fe40000010000 */
[----:B------:R-:W-:Y:S04]  /*2410*/  STL.64 [R1], R108 ;  /* 0x0000006c01007387 */ /* 0x000fe80000100a00 */
        /* <DEDUP_REMOVED lines=63> */
[----:B0-----:R-:W2:Y:S04]  /*2810*/  LDL.LU.64 R150, [R1+0x578] ;  /* 0x0005780001967983 */ /* 0x001ea80000300a00 */
[----:B------:R-:W2:Y:S04]  /*2820*/  LDL.LU.64 R148, [R1+0x570] ;  /* 0x0005700001947983 */ /* 0x000ea80000300a00 */
        /* <DEDUP_REMOVED lines=19> */
[----:B------:R-:W2:Y:S01]  /*2960*/  LDL.LU.64 R108, [R1+0x4d0] ;  /* 0x0004d000016c7983 */ /* 0x000ea20000300a00 */
[----:B------:R-:W-:Y:S01]  /*2970*/  UIADD3 UR8, UR5, 0x402, URZ ;  /* 0x0000040205087890 */ /* 0x000fe2000fffe03f */
[----:B------:R-:W-:Y:S01]  /*2980*/  UMOV UR9, 0x40000040 ;  /* 0x4000004000097882 */ /* 0x000fe20000000000 */
[----:B--2---:R-:W-:-:S07]  /*2990*/  WARPGROUP.ARRIVE ;  /* 0x00000000000079c5 */ /* 0x004fce0000000000 */
[----:B------:R-:W-:Y:S03]  /*29a0*/  IGMMA.64x256x32.S8.S8 R24, gdesc[UR8], R24, gsb0 ;  /* 0x06600000081879f1 */ /* 0x000fe60008041018 */
        /* <DEDUP_REMOVED lines=65> */
[----:B0-----:R-:W2:Y:S04]  /*2dc0*/  LDL.LU.64 R24, [R1] ;  /* 0x0000000001187983 */ /* 0x001ea80000300a00 */
        /* <DEDUP_REMOVED lines=63> */
[----:B------:R-:W-:-:S02]  /*31c0*/  UIADD3 UR8, UR5, 0x4, URZ ;  /* 0x0000000405087890 */ /* 0x000fc4000fffe03f */
[----:B------:R-:W-:Y:S01]  /*31d0*/  UIADD3 UR10, UR6, 0x4, URZ ;  /* 0x00000004060a7890 */ /* 0x000fe2000fffe03f */
[----:B------:R-:W-:Y:S01]  /*31e0*/  UMOV UR9, 0x40000040 ;  /* 0x4000004000097882 */ /* 0x000fe20000000000 */
[----:B------:R-:W-:Y:S01]  /*31f0*/  UMOV UR11, 0x40000040 ;  /* 0x40000040000b7882 */ /* 0x000fe20000000000 */
[----:B--2---:R-:W-:-:S06]  /*3200*/  WARPGROUP.ARRIVE ;  /* 0x00000000000079c5 */ /* 0x004fcc0000000000 */
[----:B------:R-:W-:Y:S03]  /*3210*/  IGMMA.64x256x32.S8.S8 R24, gdesc[UR8], R24, gsb0 ;  /* 0x06600000081879f1 */ /* 0x000fe60008041018 */
        /* <DEDUP_REMOVED lines=41> */
[----:B------:R0:W-:Y:S01]  /*34b0*/  STL [R1+0x50], R44 ;  /* 0x0000502c01007387 */ /* 0x0001e20000100800 */
[----:B------:R-:W-:Y:S01]  /*34c0*/  IMAD.MOV.U32 R206, RZ, RZ, R122 ;  /* 0x000000ffffce7224 */ /* 0x000fe200078e007a */
[----:B------:R-:W-:Y:S01]  /*34d0*/  MOV R201, R117 ;  /* 0x0000007500c97202 */ /* 0x000fe20000000f00 */
[----:B------:R-:W-:Y:S01]  /*34e0*/  IMAD.MOV.U32 R205, RZ, RZ, R121 ;  /* 0x000000ffffcd7224 */ /* 0x000fe200078e0079 */
[----:B------:R-:W2:Y:S01]  /*34f0*/  LDL.LU.64 R150, [R1+0x4c8] ;  /* 0x0004c80001967983 */ /* 0x000ea20000300a00 */
        /* <DEDUP_REMOVED lines=96> */
[----:B------:R-:W-:-:S02]  /*3b00*/  IMAD.MOV.U32 R18, RZ, RZ, R46 ;  /* 0x000000ffff127224 */ /* 0x000fc400078e002e */
[----:B------:R-:W-:Y:S01]  /*3b10*/  IMAD.MOV.U32 R17, RZ, RZ, R47 ;  /* 0x000000ffff117224 */ /* 0x000fe200078e002f */
        /* <DEDUP_REMOVED lines=123> */
[----:B------:R-:W-:Y:S01]  /*42d0*/  IMAD.MOV.U32 R222, RZ, RZ, R19 ;  /* 0x000000ffffde7224 */ /* 0x000fe200078e0013 */
[----:B------:R0:W5:Y:S01]  /*42e0*/  LDL.LU R0, [R1+0x2c8] ;  /* 0x0002c80001007983 */ /* 0x0001620000300800 */
[----:B------:R-:W-:-:S02]  /*42f0*/  IMAD.MOV.U32 R224, RZ, RZ, R14 ;  /* 0x000000ffffe07224 */ /* 0x000fc400078e000e */
[----:B------:R-:W-:Y:S01]  /*4300*/  IMAD.MOV.U32 R225, RZ, RZ, R13 ;  /* 0x000000ffffe17224 */ /* 0x000fe200078e000d */
[----:B------:R0:W5:Y:S01]  /*4310*/  LDL.LU R18, [R1+0x2c4] ;  /* 0x0002c40001127983 */ /* 0x0001620000300800 */
[----:B------:R-:W-:Y:S02]  /*4320*/  IMAD.MOV.U32 R227, RZ, RZ, R11 ;  /* 0x000000ffffe37224 */ /* 0x000fe400078e000b */
[----:B------:R-:W-:Y:S01]  /*4330*/  IMAD.MOV.U32 R228, RZ, RZ, R10 ;  /* 0x000000ffffe47224 */ /* 0x000fe200078e000a */
[----:B------:R0:W5:Y:S01]  /*4340*/  LDL.LU R17, [R1+0x2c0] ;  /* 0x0002c00001117983 */ /* 0x0001620000300800 */
[----:B------:R-:W-:Y:S02]  /*4350*/  IMAD.MOV.U32 R230, RZ, RZ, R8 ;  /* 0x000000ffffe67224 */ /* 0x000fe400078e0008 */
[----:B------:R-:W-:Y:S01]  /*4360*/  IMAD.MOV.U32 R231, RZ, RZ, R7 ;  /* 0x000000ffffe77224 */ /* 0x000fe200078e0007 */
[----:B------:R0:W5:Y:S01]  /*4370*/  LDL.LU R16, [R1+0x2bc] ;  /* 0x0002bc0001107983 */ /* 0x0001620000300800 */
[----:B------:R-:W-:-:S02]  /*4380*/  IMAD.MOV.U32 R233, RZ, RZ, R5 ;  /* 0x000000ffffe97224 */ /* 0x000fc400078e0005 */
[----:B------:R-:W-:Y:S01]  /*4390*/  IMAD.MOV.U32 R234, RZ, RZ, R4 ;  /* 0x000000ffffea7224 */ /* 0x000fe200078e0004 */
[----:B------:R0:W5:Y:S05]  /*43a0*/  LDL.LU R2, [R1+0x2b8] ;  /* 0x0002b80001027983 */ /* 0x00016a0000300800 */
        /* <DEDUP_REMOVED lines=67> */
[----:B-1----:R-:W2:Y:S04]  /*47e0*/  LDL.LU.64 R150, [R1+0x2b0] ;  /* 0x0002b00001967983 */ /* 0x002ea80000300a00 */
        /* <DEDUP_REMOVED lines=26> */
[----:B0-----:R-:W-:Y:S05]  /*4990*/  @!P1 BRA `(.L_x_18) ;  /* 0x0000004000bc9947 */ /* 0x001fea0003800000 */
[----:B------:R-:W-:Y:S01]  /*49a0*/  UIADD3 UR6, UR39, 0x1, URZ ;  /* 0x0000000127067890 */ /* 0x000fe2000fffe03f */
[----:B-----5:R-:W-:Y:S01]  /*49b0*/  R2UR UR5, R2 ;  /* 0x00000000020572ca */ /* 0x020fe200000e0000 */
[----:B------:R-:W-:Y:S02]  /*49c0*/  UMOV UR12, UR39 ;  /* 0x00000027000c7c82 */ /* 0x000fe40008000000 */
[----:B------:R-:W-:-:S04]  /*49d0*/  UISETP.NE.AND UP0, UPT, UR6, 0x7, UPT ;  /* 0x000000070600788c */ /* 0x000fc8000bf05270 */
[----:B------:R-:W-:Y:S02]  /*49e0*/  USEL UR7, URZ, 0x1, UP0 ;  /* 0x000000013f077887 */ /* 0x000fe40008000000 */
[----:B------:R-:W-:Y:S02]  /*49f0*/  USEL UR6, UR6, URZ, UP0 ;  /* 0x0000003f06067287 */ /* 0x000fe40008000000 */
[----:B------:R-:W-:-:S12]  /*4a00*/  ULOP3.LUT UR7, UR38, UR7, URZ, 0x3c, !UPT ;  /* 0x0000000726077292 */ /* 0x000fd8000f8e3c3f */
.L_x_25:
[----:B0-----:R-:W-:Y:S05]  /*4a10*/  @!P0 BRA `(.L_x_19) ;  /* 0x0000000000048947 */ /* 0x001fea0003800000 */
[----:B------:R-:W-:Y:S01]  /*4a20*/  BPT.TRAP 0x1 ;  /* 0x000000040000795c */ /* 0x000fe20000300000 */
.L_x_19:
[----:B------:R-:W0:Y:S01]  /*4a30*/  S2UR UR9, SR_CgaCtaId ;  /* 0x00000000000979c3 */ /* 0x000e220000008800 */
[----:B------:R-:W-:Y:S01]  /*4a40*/  UMOV UR8, 0x400 ;  /* 0x0000040000087882 */ /* 0x000fe20000000000 */
[----:B------:R-:W-:Y:S02]  /*4a50*/  IMAD.U32 R3, RZ, RZ, UR7 ;  /* 0x00000007ff037e24 */ /* 0x000fe4000f8e00ff */
[----:B------:R-:W-:-:S03]  /*4a60*/  IMAD.U32 R2, RZ, RZ, UR6 ;  /* 0x00000006ff027e24 */ /* 0x000fc6000f8e00ff */
[----:B------:R-:W-:Y:S01]  /*4a70*/  SHF.L.U32 R3, R3, 0x1f, RZ ;  /* 0x0000001f03037819 */ /* 0x000fe200000006ff */
[----:B0-----:R-:W-:-:S06]  /*4a80*/  ULEA UR8, UR9, UR8, 0x18 ;  /* 0x0000000809087291 */ /* 0x001fcc000f8ec03f */
[----:B------:R-:W-:-:S05]  /*4a90*/  MOV R0, UR8 ;  /* 0x0000000800007c02 */ /* 0x000fca0008000f00 */
[----:B------:R-:W-:-:S04]  /*4aa0*/  IMAD R2, R2, 0x8, R0 ;  /* 0x0000000802027824 */ /* 0x000fc800078e0200 */
[----:B------:R0:W1:Y:S01]  /*4ab0*/  SYNCS.PHASECHK.TRANS64.TRYWAIT P1, [R2+URZ], R3 ;  /* 0x00000003020075a7 */ /* 0x000062000802017f */
[----:B------:R-:W-:Y:S05]  /*4ac0*/  @!P0 BRA `(.L_x_20) ;  /* 0x0000000000048947 */ /* 0x000fea0003800000 */
[----:B------:R-:W-:Y:S01]  /*4ad0*/  BPT.TRAP 0x1 ;  /* 0x000000040000795c */ /* 0x000fe20000300000 */
.L_x_20:
[----:B-1----:R-:W-:Y:S05]  /*4ae0*/  @P1 BRA `(.L_x_21) ;  /* 0x0000000000081947 */ /* 0x002fea0003800000 */
[----:B------:R-:W1:Y:S02]  /*4af0*/  SYNCS.PHASECHK.TRANS64.TRYWAIT P1, [R2+URZ], R3 ;  /* 0x00000003020075a7 */ /* 0x000e64000802017f */
[----:B-1----:R-:W-:Y:S05]  /*4b00*/  @!P1 BRA `(.L_x_22) ;  /* 0x0000013800dc9947 */ /* 0x002fea0003800000 */
.L_x_21:
        /* <DEDUP_REMOVED lines=64> */
[----:B--2---:R-:W2:Y:S04]  /*4f10*/  LDL.LU.64 R24, [R1] ;  /* 0x0000000001187983 */ /* 0x004ea80000300a00 */
        /* <DEDUP_REMOVED lines=63> */
[----:B------:R-:W-:-:S02]  /*5310*/  ULEA UR13, UR6, UR45, 0xb ;  /* 0x0000002d060d7291 */ /* 0x000fc4000f8e583f */
[----:B------:R-:W-:Y:S01]  /*5320*/  ULEA UR14, UR6, UR4, 0xb ;  /* 0x00000004060e7291 */ /* 0x000fe2000f8e583f */
[----:B------:R-:W-:Y:S01]  /*5330*/  STL [R1+0x2c4], R18 ;  /* 0x0002c41201007387 */ /* 0x000fe20000100800 */
[----:B------:R-:W-:Y:S01]  /*5340*/  UMOV UR9, 0x40000040 ;  /* 0x4000004000097882 */ /* 0x000fe20000000000 */
[----:B------:R-:W-:Y:S02]  /*5350*/  UMOV UR11, 0x40000040 ;  /* 0x40000040000b7882 */ /* 0x000fe40000000000 */
[----:B------:R-:W-:Y:S01]  /*5360*/  UMOV UR8, UR13 ;  /* 0x0000000d00087c82 */ /* 0x000fe20008000000 */
[----:B------:R-:W-:Y:S01]  /*5370*/  STL [R1+0x2c0], R17 ;  /* 0x0002c01101007387 */ /* 0x000fe20000100800 */
[----:B------:R-:W-:-:S03]  /*5380*/  UMOV UR10, UR14 ;  /* 0x0000000e000a7c82 */ /* 0x000fc60008000000 */
[----:B------:R-:W-:Y:S04]  /*5390*/  STL [R1+0x2bc], R16 ;  /* 0x0002bc1001007387 */ /* 0x000fe80000100800 */
[----:B------:R3:W-:Y:S01]  /*53a0*/  STL [R1+0x2b8], R0 ;  /* 0x0002b80001007387 */ /* 0x0007e20000100800 */
[----:B--2---:R-:W-:-:S06]  /*53b0*/  WARPGROUP.ARRIVE ;  /* 0x00000000000079c5 */ /* 0x004fcc0000000000 */
[----:B------:R-:W-:Y:S03]  /*53c0*/  IGMMA.64x256x32.S8.S8 R24, gdesc[UR8], R24, gsb0 ;  /* 0x06600000081879f1 */ /* 0x000fe60008041018 */
[----:B------:R-:W-:Y:S02]  /*53d0*/  WARPGROUP.DEPBAR.LE gsb0, 0x0 ;  /* 0x00008000000079c5 */ /* 0x000fe40000010000 */
[----:B------:R-:W-:Y:S01]  /*53e0*/  STL.64 [R1], R24 ;  /* 0x0000001801007387 */ /* 0x000fe20000100a00 */
[----:B01----:R-:W-:Y:S01]  /*53f0*/  IMAD.MOV.U32 R2, RZ, RZ, R150 ;  /* 0x000000ffff027224 */ /* 0x003fe200078e0096 */
[----:B---3--:R-:W-:Y:S01]  /*5400*/  MOV R0, R151 ;  /* 0x0000009700007202 */ /* 0x008fe20000000f00 */
[----:B------:R-:W-:Y:S01]  /*5410*/  IMAD.MOV.U32 R3, RZ, RZ, R149 ;  /* 0x000000ffff037224 */ /* 0x000fe200078e0095 */
[----:B------:R-:W-:Y:S01]  /*5420*/  STL.64 [R1+0x8], R26 ;  /* 0x0000081a01007387 */ /* 0x000fe20000100a00 */
        /* <DEDUP_REMOVED lines=253> */
[----:B------:R-:W-:-:S02]  /*6400*/  IMAD.MOV.U32 R150, RZ, RZ, R214 ;  /* 0x000000ffff967224 */ /* 0x000fc400078e00d6 */
[----:B------:R-:W-:Y:S01]  /*6410*/  IMAD.MOV.U32 R151, RZ, RZ, R213 ;  /* 0x000000ffff977224 */ /* 0x000fe200078e00d5 */
[----:B------:R-:W-:Y:S01]  /*6420*/  MOV R213, R23 ;  /* 0x0000001700d57202 */ /* 0x000fe20000000f00 */
        /* <DEDUP_REMOVED lines=14> */
[----:B------:R-:W-:Y:S01]  /*6510*/  IMAD.MOV.U32 R235, RZ, RZ, R0 ;  /* 0x000000ffffeb7224 */ /* 0x000fe200078e0000 */
[----:B------:R-:W-:Y:S02]  /*6520*/  UIADD3 UR8, UR13, 0x2, URZ ;  /* 0x000000020d087890 */ /* 0x000fe4000fffe03f */
[----:B------:R-:W-:Y:S01]  /*6530*/  UIADD3 UR10, UR14, 0x2, URZ ;  /* 0x000000020e0a7890 */ /* 0x000fe2000fffe03f */
[----:B------:R-:W-:Y:S01]  /*6540*/  UMOV UR9, 0x40000040 ;  /* 0x4000004000097882 */ /* 0x000fe20000000000 */
[----:B------:R-:W-:Y:S01]  /*6550*/  UMOV UR11, 0x40000040 ;  /* 0x40000040000b7882 */ /* 0x000fe20000000000 */
        /* <DEDUP_REMOVED lines=235> */
[----:B------:R-:W-:Y:S01]  /*7410*/  STL.64 [R1+0x30], R36 ;  /* 0x0000302401007387 */ /* 0x000fe20000100a00 */
[----:B------:R-:W-:-:S03]  /*7420*/  IMAD.MOV.U32 R3, RZ, RZ, R150 ;  /* 0x000000ffff037224 */ /* 0x000fc600078e0096 */
[----:B------:R-:W-:Y:S01]  /*7430*/  STL.64 [R1+0x38], R38 ;  /* 0x0000382601007387 */ /* 0x000fe20000100a00 */
[----:B------:R-:W-:-:S03]  /*7440*/  MOV R2, R151 ;  /* 0x0000009700027202 */ /* 0x000fc60000000f00 */
[----:B------:R-:W-:Y:S01]  /*7450*/  STL.64 [R1+0x40], R40 ;  /* 0x0000402801007387 */ /* 0x000fe20000100a00 */
[----:B------:R-:W-:Y:S01]  /*7460*/  MOV R5, R148 ;  /* 0x0000009400057202 */ /* 0x000fe20000000f00 */
[----:B------:R-:W-:Y:S02]  /*7470*/  IMAD.MOV.U32 R4, RZ, RZ, R149 ;  /* 0x000000ffff047224 */ /* 0x000fe400078e0095 */
[----:B------:R-:W-:Y:S01]  /*7480*/  STL.64 [R1+0x48], R42 ;  /* 0x0000482a01007387 */ /* 0x000fe20000100a00 */
[----:B------:R-:W-:-:S03]  /*7490*/  IMAD.MOV.U32 R7, RZ, RZ, R146 ;  /* 0x000000ffff077224 */ /* 0x000fc600078e0092 */
[----:B------:R0:W-:Y:S01]  /*74a0*/  STL [R1+0x50], R44 ;  /* 0x0000502c01007387 */ /* 0x0001e20000100800 */
[----:B------:R-:W-:Y:S01]  /*74b0*/  IMAD.MOV.U32 R6, RZ, RZ, R147 ;  /* 0x000000ffff067224 */ /* 0x000fe200078e0093 */
[----:B------:R-:W-:Y:S02]  /*74c0*/  MOV R8, R145 ;  /* 0x0000009100087202 */ /* 0x000fe40000000f00 */
[----:B------:R-:W2:Y:S01]  /*74d0*/  LDL.LU.64 R150, [R1+0x4c0] ;  /* 0x0004c00001967983 */ /* 0x000ea20000300a00 */
[----:B------:R-:W-:Y:S01]  /*74e0*/  IMAD.MOV.U32 R9, RZ, RZ, R144 ;  /* 0x000000ffff097224 */ /* 0x000fe200078e0090 */
[----:B------:R-:W-:Y:S02]  /*74f0*/  MOV R11, R142 ;  /* 0x0000008e000b7202 */ /* 0x000fe40000000f00 */
[----:B------:R-:W2:Y:S01]  /*7500*/  LDL.LU.64 R148, [R1+0x4b8] ;  /* 0x0004b80001947983 */ /* 0x000ea20000300a00 */
[----:B------:R-:W-:-:S03]  /*7510*/  IMAD.MOV.U32 R10, RZ, RZ, R143 ;  /* 0x000000ffff0a7224 */ /* 0x000fc600078e008f */
[----:B------:R-:W2:Y:S01]  /*7520*/  LDL.LU.64 R146, [R1+0x4b0] ;  /* 0x0004b00001927983 */ /* 0x000ea20000300a00 */
[----:B------:R-:W-:Y:S01]  /*7530*/  IMAD.MOV.U32 R13, RZ, RZ, R140 ;  /* 0x000000ffff0d7224 */ /* 0x000fe200078e008c */
[----:B------:R-:W-:Y:S01]  /*7540*/  MOV R14, R139 ;  /* 0x0000008b000e7202 */ /* 0x000fe20000000f00 */
[----:B------:R-:W-:Y:S01]  /*7550*/  IMAD.MOV.U32 R12, RZ, RZ, R141 ;  /* 0x000000ffff0c7224 */ /* 0x000fe200078e008d */
        /* <DEDUP_REMOVED lines=141> */
[----:B------:R-:W-:-:S03]  /*7e30*/  IMAD.MOV.U32 R18, RZ, RZ, R45 ;  /* 0x000000ffff127224 */ /* 0x000fc600078e002d */
        /* <DEDUP_REMOVED lines=107> */
[----:B------:R0:W5:Y:S04]  /*84f0*/  LDL.LU R18, [R1+0x2c4] ;  /* 0x0002c40001127983 */ /* 0x0001680000300800 */
[----:B------:R0:W5:Y:S04]  /*8500*/  LDL.LU R17, [R1+0x2c0] ;  /* 0x0002c00001117983 */ /* 0x0001680000300800 */
[----:B------:R0:W5:Y:S04]  /*8510*/  LDL.LU R16, [R1+0x2bc] ;  /* 0x0002bc0001107983 */ /* 0x0001680000300800 */
[----:B------:R0:W5:Y:S01]  /*8520*/  LDL.LU R0, [R1+0x2b8] ;  /* 0x0002b80001007983 */ /* 0x0001620000300800 */
        /* <DEDUP_REMOVED lines=95> */
[----:B------:R-:W-:Y:S01]  /*8b20*/  BPT.TRAP 0x1 ;  /* 0x000000040000795c */ /* 0x000fe20000300000 */
.L_x_23:
[----:B------:R-:W-:Y:S01]  /*8b30*/  MOV R2, UR12 ;  /* 0x0000000c00027c02 */ /* 0x000fe20008000f00 */
[----:B------:R-:W-:-:S04]  /*8b40*/  UISETP.GT.U32.AND UP0, UPT, UR40, 0x1, UPT ;  /* 0x000000012800788c */ /* 0x000fc8000bf04070 */
[----:B-----5:R-:W-:Y:S02]  /*8b50*/  IMAD R2, R2, 0x8, R0 ;  /* 0x0000000802027824 */ /* 0x020fe400078e0200 */
[----:B------:R-:W-:-:S03]  /*8b60*/  PLOP3.LUT P1, PT, PT, PT, UP0, 0x80, 0x0 ;  /* 0x000000000000781c */ /* 0x000fc60003f2f008 */
[----:B------:R-:W-:-:S04]  /*8b70*/  IADD3 R2, R2, 0x38, RZ ;  /* 0x0000003802027810 */ /* 0x000fc80007ffe0ff */
[----:B------:R-:W-:-:S04]  /*8b80*/  PRMT R2, RZ, 0x654, R2 ;  /* 0x00000654ff027816 */ /* 0x000fc80000000002 */
[----:B------:R0:W-:Y:S02]  /*8b90*/  SYNCS.ARRIVE.TRANS64.RED.A1T0 RZ, [R2+URZ], RZ ;  /* 0x000000ff02ff79a7 */ /* 0x0001e4000810043f */
[----:B------:R-:W-:Y:S05]  /*8ba0*/  @P1 BRA `(.L_x_24) ;  /* 0x0000000000041947 */ /* 0x000fea0003800000 */
[----:B------:R-:W-:Y:S01]  /*8bb0*/  BPT.TRAP 0x1 ;  /* 0x000000040000795c */ /* 0x000fe20000300000 */
.L_x_24:
[----:B------:R-:W-:Y:S02]  /*8bc0*/  UISETP.GT.AND UP2, UPT, UR5, 0x1, UPT ;  /* 0x000000010500788c */ /* 0x000fe4000bf44270 */
[----:B------:R-:W-:Y:S02]  /*8bd0*/  UIADD3 UR6, UR6, 0x1, URZ ;  /* 0x0000000106067890 */ /* 0x000fe4000fffe03f */
[----:B------:R-:W-:Y:S02]  /*8be0*/  UIADD3 UR12, UR12, 0x1, URZ ;  /* 0x000000010c0c7890 */ /* 0x000fe4000fffe03f */
[----:B------:R-:W-:Y:S01]  /*8bf0*/  PLOP3.LUT P1, PT, PT, PT, UP2, 0x80, 0x0 ;  /* 0x000000000000781c */ /* 0x000fe20003f2f028 */
[----:B------:R-:W-:Y:S02]  /*8c00*/  UISETP.NE.AND UP0, UPT, UR6, 0x7, UPT ;  /* 0x000000070600788c */ /* 0x000fe4000bf05270 */
[----:B------:R-:W-:Y:S02]  /*8c10*/  UIADD3 UR8, UR5, -0x1, URZ ;  /* 0xffffffff05087890 */ /* 0x000fe4000fffe03f */
[----:B------:R-:W-:-:S02]  /*8c20*/  USEL UR5, URZ, 0x1, UP0 ;  /* 0x000000013f057887 */ /* 0x000fc40008000000 */
[----:B------:R-:W-:Y:S02]  /*8c30*/  UISETP.NE.AND UP1, UPT, UR12, 0x7, UPT ;  /* 0x000000070c00788c */ /* 0x000fe4000bf25270 */
[----:B------:R-:W-:Y:S02]  /*8c40*/  ULOP3.LUT UR7, UR7, UR5, URZ, 0x3c, !UPT ;  /* 0x0000000507077292 */ /* 0x000fe4000f8e3c3f */
[----:B------:R-:W-:Y:S02]  /*8c50*/  USEL UR6, UR6, URZ, UP0 ;  /* 0x0000003f06067287 */ /* 0x000fe40008000000 */
[----:B------:R-:W-:Y:S01]  /*8c60*/  USEL UR12, UR12, URZ, UP1 ;  /* 0x0000003f0c0c7287 */ /* 0x000fe20008800000 */
[----:B------:R-:W-:Y:S01]  /*8c70*/  UMOV UR5, UR8 ;  /* 0x0000000800057c82 */ /* 0x000fe20008000000 */
[----:B------:R-:W-:Y:S10]  /*8c80*/  @P1 BRA `(.L_x_25) ;  /* 0xffffffbc00601947 */ /* 0x000ff4000383ffff */
.L_x_18:
[----:B0----5:R-:W0:Y:S02]  /*8c90*/  LDC R2, c[0x0][0x28c] ;  /* 0x0000a300ff027b82 */ /* 0x021e240000000800 */
[----:B0-----:R-:W-:-:S13]  /*8ca0*/  ISETP.GE.AND P1, PT, R2, 0x1, PT ;  /* 0x000000010200780c */ /* 0x001fda0003f26270 */
[----:B------:R-:W-:Y:S05]  /*8cb0*/  @!P1 BRA `(.L_x_26) ;  /* 0x00000000004c9947 */ /* 0x000fea0003800000 */
[----:B------:R-:W-:Y:S05]  /*8cc0*/  @!P0 BRA `(.L_x_27) ;  /* 0x0000000000048947 */ /* 0x000fea0003800000 */
[----:B------:R-:W-:Y:S01]  /*8cd0*/  BPT.TRAP 0x1 ;  /* 0x000000040000795c */ /* 0x000fe20000300000 */
.L_x_27:
[----:B------:R-:W-:-:S04]  /*8ce0*/  UISETP.LT.AND UP0, UPT, UR44, 0x1, UPT ;  /* 0x000000012c00788c */ /* 0x000fc8000bf01270 */
[----:B------:R-:W-:Y:S02]  /*8cf0*/  USEL UR6, UR44, 0x1, UP0 ;  /* 0x000000012c067887 */ /* 0x000fe40008000000 */
[----:B------:R-:W-:Y:S02]  /*8d00*/  UISETP.GT.U32.AND UP0, UPT, UR40, 0x1, UPT ;  /* 0x000000012800788c */ /* 0x000fe4000bf04070 */
[----:B------:R-:W-:-:S04]  /*8d10*/  UIADD3 UR6, UR39, UR44, -UR6 ;  /* 0x0000002c27067290 */ /* 0x000fc8000fffe806 */
[----:B------:R-:W-:Y:S01]  /*8d20*/  UIMAD.WIDE.U32 UR4, UR6, 0x24924925, URZ ;  /* 0x24924925060478a5 */ /* 0x000fe2000f8e003f */
[----:B------:R-:W-:-:S03]  /*8d30*/  PLOP3.LUT P0, PT, PT, PT, UP0, 0x80, 0x0 ;  /* 0x000000000000781c */ /* 0x000fc60003f0f008 */
[----:B------:R-:W-:-:S04]  /*8d40*/  UIADD3 UR4, UR6, -UR5, URZ ;  /* 0x8000000506047290 */ /* 0x000fc8000fffe03f */
[----:B------:R-:W-:-:S04]  /*8d50*/  ULEA.HI UR4, UR4, UR5, URZ, 0x1f ;  /* 0x0000000504047291 */ /* 0x000fc8000f8ff83f */
[----:B------:R-:W-:-:S04]  /*8d60*/  USHF.R.U32.HI UR4, URZ, 0x2, UR4 ;  /* 0x000000023f047899 */ /* 0x000fc80008011604 */
[----:B------:R-:W-:-:S06]  /*8d70*/  UIMAD UR4, UR4, -0x7, UR6 ;  /* 0xfffffff9040478a4 */ /* 0x000fcc000f8e0206 */
[----:B------:R-:W-:-:S05]  /*8d80*/  IMAD.U32 R2, RZ, RZ, UR4 ;  /* 0x00000004ff027e24 */ /* 0x000fca000f8e00ff */
[----:B------:R-:W-:-:S05]  /*8d90*/  LEA R0, R2, R0, 0x3 ;  /* 0x0000000002007211 */ /* 0x000fca00078e18ff */
[----:B------:R-:W-:-:S05]  /*8da0*/  VIADD R0, R0, 0x38 ;  /* 0x0000003800007836 */ /* 0x000fca0000000000 */
[----:B------:R-:W-:-:S04]  /*8db0*/  PRMT R0, RZ, 0x654, R0 ;  /* 0x00000654ff007816 */ /* 0x000fc80000000000 */
[----:B------:R0:W-:Y:S01]  /*8dc0*/  SYNCS.ARRIVE.TRANS64.RED.A1T0 RZ, [R0+URZ], RZ ;  /* 0x000000ff00ff79a7 */ /* 0x0001e2000810043f */
[----:B------:R-:W-:Y:S05]  /*8dd0*/  @P0 BRA `(.L_x_26) ;  /* 0x0000000000040947 */ /* 0x000fea0003800000 */
[----:B------:R-:W-:Y:S01]  /*8de0*/  BPT.TRAP 0x1 ;  /* 0x000000040000795c */ /* 0x000fe20000300000 */
.L_x_26:
[----:B------:R-:W1:Y:S01]  /*8df0*/  S2R R6, SR_TID.X ;  /* 0x0000000000067919 */ /* 0x000e620000002100 */
[----:B------:R-:W-:Y:S01]  /*8e00*/  MOV R13, 0x6540 ;  /* 0x00006540000d7802 */ /* 0x000fe20000000f00 */
[----:B------:R-:W-:Y:S02]  /*8e10*/  UIMAD.WIDE UR8, UR41, 0x100, URZ ;  /* 0x00000100290878a5 */ /* 0x000fe4000f8e023f */
[----:B------:R-:W-:Y:S01]  /*8e20*/  USHF.R.S32.HI UR10, URZ, 0x1f, UR43 ;  /* 0x0000001f3f0a7899 */ /* 0x000fe2000801142b */
[----:B------:R-:W-:Y:S01]  /*8e30*/  ULDC.64 UR6, c[0x0][0x5d0] ;  /* 0x0001740000067ab9 */ /* 0x000fe20000000a00 */
[----:B------:R-:W-:Y:S02]  /*8e40*/  USHF.L.U32 UR41, UR41, 0x8, URZ ;  /* 0x0000000829297899 */ /* 0x000fe4000800063f */
[----:B------:R-:W-:Y:S02]  /*8e50*/  UIMAD UR4, UR10, UR6, URZ ;  /* 0x000000060a0472a4 */ /* 0x000fe4000f8e023f */
[----:B------:R-:W-:-:S02]  /*8e60*/  UIADD3 UR39, UR44, UR39, URZ ;  /* 0x000000272c277290 */ /* 0x000fc4000fffe03f */
[----:B------:R-:W-:Y:S02]  /*8e70*/  UIMAD UR4, UR43, UR7, UR4 ;  /* 0x000000072b0472a4 */ /* 0x000fe4000f8e0204 */
[----:B------:R-:W-:Y:S01]  /*8e80*/  UISETP.GT.U32.AND UP0, UPT, UR39, 0x6, UPT ;  /* 0x000000062700788c */ /* 0x000fe2000bf04070 */
[----:B------:R-:W-:Y:S01]  /*8e90*/  ULDC UR7, c[0x0][0x284] ;  /* 0x0000a10000077ab9 */ /* 0x000fe20000000800 */
[----:B------:R-:W-:Y:S01]  /*8ea0*/  UISETP.GE.U32.AND UP1, UPT, UR44, 0x7, UPT ;  /* 0x000000072c00788c */ /* 0x000fe2000bf26070 */
[----:B------:R-:W-:Y:S01]  /*8eb0*/  IMAD.U32 R19, RZ, RZ, UR7 ;  /* 0x00000007ff137e24 */ /* 0x000fe2000f8e00ff */
[----:B------:R-:W-:Y:S01]  /*8ec0*/  UISETP.LT.U32.AND UP0, UPT, UR44, 0x7, UP0 ;  /* 0x000000072c00788c */ /* 0x000fe20008701070 */
[--C-:B-1----:R-:W-:Y:S01]  /*8ed0*/  SHF.R.U32.HI R2, RZ, 0x7, R6.reuse ;  /* 0x00000007ff027819 */ /* 0x102fe20000011606 */
[----:B------:R-:W-:Y:S01]  /*8ee0*/  IMAD.SHL.U32 R12, R6, 0x2, RZ ;  /* 0x00000002060c7824 */ /* 0x000fe200078e00ff */
[----:B------:R-:W-:Y:S02]  /*8ef0*/  SHF.R.U32.HI R3, RZ, 0x2, R6 ;  /* 0x00000002ff037819 */ /* 0x000fe40000011606 */
[----:B------:R-:W-:-:S02]  /*8f00*/  LOP3.LUT R2, R2, 0x1, RZ, 0xc0, !PT ;  /* 0x0000000102027812 */ /* 0x000fc400078ec0ff */
[----:B------:R-:W-:Y:S02]  /*8f10*/  LOP3.LUT R4, R6, 0x60, RZ, 0xc0, !PT ;  /* 0x0000006006047812 */ /* 0x000fe400078ec0ff */
[----:B------:R-:W-:Y:S02]  /*8f20*/  LOP3.LUT R3, R3, 0x7, RZ, 0xc0, !PT ;  /* 0x0000000703037812 */ /* 0x000fe400078ec0ff */
[----:B------:R-:W-:Y:S02]  /*8f30*/  SHF.L.U32 R158, R2, 0x6, RZ ;  /* 0x00000006029e7819 */ /* 0x000fe400000006ff */
[----:B------:R-:W-:Y:S02]  /*8f40*/  LOP3.LUT R12, R12, 0x6, RZ, 0xc0, !PT ;  /* 0x000000060c0c7812 */ /* 0x000fe400078ec0ff */
[----:B------:R-:W-:Y:S02]  /*8f50*/  SHF.R.U32.HI R4, RZ, 0x1, R4 ;  /* 0x00000001ff047819 */ /* 0x000fe40000011604 */
[----:B------:R-:W-:-:S02]  /*8f60*/  LOP3.LUT R158, R158, 0x40, R3, 0xe2, !PT ;  /* 0x000000409e9e7812 */ /* 0x000fc400078ee203 */
[----:B------:R-:W-:Y:S01]  /*8f70*/  PRMT R12, R12, R13, UR42 ;  /* 0x0000002a0c0c7e16 */ /* 0x000fe2000800000d */
[----:B------:R-:W-:Y:S01]  /*8f80*/  USHF.L.U32 UR42, UR42, 0x8, URZ ;  /* 0x000000082a2a7899 */ /* 0x000fe2000800063f */
[----:B0-----:R-:W-:Y:S02]  /*8f90*/  IADD3 R0, RZ, -R4, -R3 ;  /* 0x80000004ff007210 */ /* 0x001fe40007ffe803 */
[----:B------:R-:W-:Y:S01]  /*8fa0*/  LOP3.LUT R158, R158, UR8, R4, 0xfe, !PT ;  /* 0x000000089e9e7c12 */ /* 0x000fe2000f8efe04 */
[----:B------:R-:W-:Y:S01]  /*8fb0*/  IMAD.U32 R4, RZ, RZ, UR6 ;  /* 0x00000006ff047e24 */ /* 0x000fe2000f8e00ff */
[----:B------:R-:W-:Y:S01]  /*8fc0*/  SHF.R.S32.HI R13, RZ, 0x1f, R12 ;  /* 0x0000001fff0d7819 */ /* 0x000fe2000001140c */
[----:B------:R-:W-:Y:S01]  /*8fd0*/  ULDC UR6, c[0x0][0x288] ;  /* 0x0000a20000067ab9 */ /* 0x000fe20000000800 */
[----:B------:R-:W-:Y:S01]  /*8fe0*/  IMAD R0, R2, -0x40, R0 ;  /* 0xffffffc002007824 */ /* 0x000fe200078e0200 */
[----:B------:R-:W-:Y:S01]  /*8ff0*/  UISETP.GE.AND UP2, UPT, UR42, UR6, UPT ;  /* 0x000000062a00728c */ /* 0x000fe2000bf46270 */
[----:B------:R-:W-:Y:S01]  /*9000*/  MOV R3, 0xfffffffe ;  /* 0xfffffffe00037802 */ /* 0x000fe20000000f00 */
[----:B------:R-:W-:-:S02]  /*9010*/  IMAD.WIDE.U32 R4, R4, UR43, R12 ;  /* 0x0000002b04047c25 */ /* 0x000fc4000f8e000c */
[----:B------:R-:W-:Y:S02]  /*9020*/  UISETP.GE.OR UP2, UPT, UR41, UR7, UP2 ;  /* 0x000000072900728c */ /* 0x000fe40009746670 */
[----:B------:R-:W-:Y:S02]  /*9030*/  IADD3 R19, R19, -UR41, R0 ;  /* 0x8000002913137c10 */ /* 0x000fe4000fffe000 */
[----:B------:R-:W-:Y:S01]  /*9040*/  IADD3 R5, R5, UR4, RZ ;  /* 0x0000000405057c10 */ /* 0x000fe2000fffe0ff */
[----:B------:R-:W-:Y:S01]  /*9050*/  UIMAD.WIDE.U32 UR4, UR39, 0x24924925, URZ ;  /* 0x24924925270478a5 */ /* 0x000fe2000f8e003f */
[----:B------:R-:W-:Y:S01]  /*9060*/  LOP3.LUT R0, R6, 0x3, RZ, 0xc0, !PT ;  /* 0x0000000306007812 */ /* 0x000fe200078ec0ff */
[----:B------:R-:W-:Y:S01]  /*9070*/  UMOV UR41, 0xffffffff ;  /* 0xffffffff00297882 */ /* 0x000fe20000000000 */
[----:B------:R-:W-:Y:S01]  /*9080*/  PLOP3.LUT P0, PT, PT, PT, UP2, 0x80, 0x0 ;  /* 0x000000000000781c */ /* 0x000fe20003f0f028 */
[----:B------:R-:W-:Y:S02]  /*9090*/  UIADD3 UR4, UR39, -UR5, URZ ;  /* 0x8000000527047290 */ /* 0x000fe4000fffe03f */
[----:B------:R-:W-:Y:S01]  /*90a0*/  IMAD R0, R0, R3, UR6 ;  /* 0x0000000600007e24 */ /* 0x000fe2000f8e0203 */
[----:B------:R-:W-:-:S02]  /*90b0*/  USEL UR6, URZ, 0x1, !UP0 ;  /* 0x000000013f067887 */ /* 0x000fc4000c000000 */
[----:B------:R-:W-:Y:S01]  /*90c0*/  ULEA.HI UR4, UR4, UR5, URZ, 0x1f ;  /* 0x0000000504047291 */ /* 0x000fe2000f8ff83f */
[----:B------:R-:W-:Y:S01]  /*90d0*/  VIADD R0, R0, -UR42 ;  /* 0x8000002a00007c36 */ /* 0x000fe20008000000 */
[----:B------:R-:W-:Y:S02]  /*90e0*/  ULOP3.LUT UR38, UR38, UR6, URZ, 0x3c, !UPT ;  /* 0x0000000626267292 */ /* 0x000fe4000f8e3c3f */
[----:B------:R-:W-:-:S04]  /*90f0*/  USHF.R.U32.HI UR4, URZ, 0x2, UR4 ;  /* 0x000000023f047899 */ /* 0x000fc80008011604 */
[----:B------:R-:W-:Y:S02]  /*9100*/  @UP1 ULOP3.LUT UR38, UR38, 0x1, UR4, 0x78, !UPT ;  /* 0x0000000126261892 */ /* 0x000fe4000f8e7804 */
[----:B------:R-:W-:Y:S01]  /*9110*/  UIMAD UR39, UR4, -0x7, UR39 ;  /* 0xfffffff9042778a4 */ /* 0x000fe2000f8e0227 */
[----:B------:R-:W-:Y:S11]  /*9120*/  @P0 BRA `(.L_x_28) ;  /* 0x000000d000f80947 */ /* 0x000ff60003800000 */
[----:B------:R-:W0:Y:S01]  /*9130*/  LDC.64 R2, c[0x0][0x5c8] ;  /* 0x00017200ff027b82 */ /* 0x000e220000000a00 */
[----:B------:R-:W-:Y:S01]  /*9140*/  ULDC.64 UR4, c[0x0][0x5c0] ;  /* 0x0001700000047ab9 */ /* 0x000fe20000000a00 */
[----:B------:R-:W-:Y:S01]  /*9150*/  BSSY B0, `(.L_x_28) ;  /* 0x0000d3b000007945 */ /* 0x000fe20003800000 */
[C---:B0-----:R-:W-:Y:S01]  /*9160*/  IMAD R6, R2.reuse, UR9, RZ ;  /* 0x0000000902067c24 */ /* 0x041fe2000f8e02ff */
[----:B------:R-:W-:Y:S01]  /*9170*/  SHF.L.U64.HI R9, R2, 0x3, R3 ;  /* 0x0000000302097819 */ /* 0x000fe20000010203 */
[----:B------:R-:W-:-:S04]  /*9180*/  IMAD.WIDE.U32 R4, R158, R2, R4 ;  /* 0x000000029e047225 */ /* 0x000fc800078e0004 */
[----:B------:R-:W-:Y:S01]  /*9190*/  IMAD R6, R158, R3, R6 ;  /* 0x000000039e067224 */ /* 0x000fe200078e0206 */
[----:B------:R-:W-:Y:S01]  /*91a0*/  IADD3 R4, P0, R4, UR4, RZ ;  /* 0x0000000404047c10 */ /* 0x000fe2000ff1e0ff */
[----:B------:R-:W-:-:S03]  /*91b0*/  IMAD.SHL.U32 R8, R2, 0x8, RZ ;  /* 0x0000000802087824 */ /* 0x000fc600078e00ff */
[----:B------:R-:W-:Y:S02]  /*91c0*/  IADD3 R6, R5, R6, RZ ;  /* 0x0000000605067210 */ /* 0x000fe40007ffe0ff */
[-C--:B------:R-:W-:Y:S02]  /*91d0*/  IADD3 R10, P1, R8, R4.reuse, RZ ;  /* 0x00000004080a7210 */ /* 0x080fe40007f3e0ff */
[----:B------:R-:W-:Y:S02]  /*91e0*/  IADD3.X R5, R6, UR5, RZ, P0, !PT ;  /* 0x0000000506057c10 */ /* 0x000fe400087fe4ff */
[C---:B------:R-:W-:Y:S02]  /*91f0*/  LEA R6, P0, R2.reuse, R4, 0x7 ;  /* 0x0000000402067211 */ /* 0x040fe400078038ff */
[-C--:B------:R-:W-:Y:S02]  /*9200*/  IADD3.X R11, R9, R5.reuse, RZ, P1, !PT ;  /* 0x00000005090b7210 */ /* 0x080fe40000ffe4ff */
[----:B------:R-:W-:-:S02]  /*9210*/  LEA.HI.X R7, R2, R5, R3, 0x7, P0 ;  /* 0x0000000502077211 */ /* 0x000fc400000f3c03 */
[----:B------:R-:W-:Y:S02]  /*9220*/  ISETP.NE.AND P0, PT, R18, RZ, PT ;  /* 0x000000ff1200720c */ /* 0x000fe40003f05270 */
[----:B------:R-:W-:-:S05]  /*9230*/  IADD3 R8, P2, R8, R6, RZ ;  /* 0x0000000608087210 */ /* 0x000fca0007f5e0ff */
[----:B------:R-:W-:-:S06]  /*9240*/  IMAD.X R9, R9, 0x1, R7, P2 ;  /* 0x0000000109097824 */ /* 0x000fcc00010e0607 */
[----:B------:R-:W-:Y:S05]  /*9250*/  @!P0 BRA `(.L_x_29) ;  /* 0x0000009800988947 */ /* 0x000fea0003800000 */
[----:B------:R-:W0:Y:S01]  /*9260*/  LDC.64 R20, c[0x0][0x5b0] ;  /* 0x00016c00ff147b82 */ /* 0x000e220000000a00 */
[----:B------:R-:W-:Y:S01]  /*9270*/  ULDC.64 UR6, c[0x0][0x5b8] ;  /* 0x00016e0000067ab9 */ /* 0x000fe20000000a00 */
[----:B------:R-:W-:Y:S01]  /*9280*/  ISETP.GE.AND P1, PT, R19, 0x1, PT ;  /* 0x000000011300780c */ /* 0x000fe20003f26270 */
[----:B------:R-:W-:Y:S02]  /*9290*/  UIMAD UR4, UR10, UR6, URZ ;  /* 0x000000060a0472a4 */ /* 0x000fe4000f8e023f */
[----:B------:R-:W-:Y:S01]  /*92a0*/  MOV R154, UR6 ;  /* 0x00000006009a7c02 */ /* 0x000fe20008000f00 */
[----:B------:R-:W-:Y:S01]  /*92b0*/  BSSY B1, `(.L_x_30) ;  /* 0x000000e000017945 */ /* 0x000fe20003800000 */
[----:B------:R-:W-:Y:S01]  /*92c0*/  ISETP.LT.OR P2, PT, R0, 0x1, !P1 ;  /* 0x000000010000780c */ /* 0x000fe20004f41670 */
[----:B------:R-:W-:Y:S01]  /*92d0*/  UIMAD UR4, UR43, UR7, UR4 ;  /* 0x000000072b0472a4 */ /* 0x000fe2000f8e0204 */
[----:B------:R-:W1:Y:S01]  /*92e0*/  LDC.64 R22, c[0x0][0x5a8] ;  /* 0x00016a00ff167b82 */ /* 0x000e620000000a00 */
[----:B------:R-:W-:-:S04]  /*92f0*/  IMAD.WIDE.U32 R154, R154, UR43, R12 ;  /* 0x0000002b9a9a7c25 */ /* 0x000fc8000f8e000c */
[----:B------:R-:W-:Y:S01]  /*9300*/  VIADD R153, R155, UR4 ;  /* 0x000000049b997c36 */ /* 0x000fe20008000000 */
[----:B------:R-:W-:Y:S01]  /*9310*/  MOV R152, R154 ;  /* 0x0000009a00987202 */ /* 0x000fe20000000f00 */
[----:B0-----:R-:W-:-:S04]  /*9320*/  IMAD R159, R20, UR9, RZ ;  /* 0x00000009149f7c24 */ /* 0x001fc8000f8e02ff */
[----:B------:R-:W-:-:S04]  /*9330*/  IMAD.WIDE.U32 R2, R158, R20, R152 ;  /* 0x000000149e027225 */ /* 0x000fc800078e0098 */
[----:B------:R-:W-:Y:S01]  /*9340*/  IMAD R159, R158, R21, R159 ;  /* 0x000000159e9f7224 */ /* 0x000fe200078e029f */
[----:B-1----:R-:W-:-:S04]  /*9350*/  IADD3 R14, P0, R2, R22, RZ ;  /* 0x00000016020e7210 */ /* 0x002fc80007f1e0ff */
[----:B------:R-:W-:Y:S01]  /*9360*/  IADD3.X R15, R23, R3, R159, P0, !PT ;  /* 0x00000003170f7210 */ /* 0x000fe200007fe49f */
[----:B------:R-:W-:Y:S08]  /*9370*/  @P2 BRA `(.L_x_31) ;  /* 0x0000000000042947 */ /* 0x000ff00003800000 */
[----:B------:R0:W5:Y:S02]  /*9380*/  LDG.E.U8 R16, desc[UR36][R14.64] ;  /* 0x000000240e107981 */ /* 0x000164000c1e1100 */
.L_x_31:
[----:B------:R-:W-:Y:S05]  /*9390*/  BSYNC B1 ;  /* 0x0000000000017941 */ /* 0x000fea0003800000 */
.L_x_30:
[----:B------:R-:W2:Y:S01]  /*93a0*/  LDL.LU R3, [R1] ;  /* 0x0000000001037983 */ /* 0x000ea20000300800 */
[----:B-----5:R-:W-:Y:S01]  /*93b0*/  LOP3.LUT R2, R16, 0xffff, RZ, 0xc0, !PT ;  /* 0x0000ffff10027812 */ /* 0x020fe200078ec0ff */
[----:B------:R-:W-:Y:S01]  /*93c0*/  BSSY B1, `(.L_x_32) ;  /* 0x000000a000017945 */ /* 0x000fe20003800000 */
[----:B------:R-:W-:Y:S02]  /*93d0*/  ISETP.LT.OR P0, PT, R0, 0x2, !P1 ;  /* 0x000000020000780c */ /* 0x000fe40004f01670 */
[----:B------:R-:W-:-:S05]  /*93e0*/  PRMT R2, R2, 0x8880, RZ ;  /* 0x0000888002027816 */ /* 0x000fca00000000ff */
[----:B------:R-:W-:-:S04]  /*93f0*/  IMAD R2, R2, R18, RZ ;  /* 0x0000001202027224 */ /* 0x000fc800078e02ff */
[----:B--2---:R-:W-:-:S05]  /*9400*/  @!P2 IMAD R3, R3, R17, R2 ;  /* 0x000000110303a224 */ /* 0x004fca00078e0202 */
[----:B------:R1:W-:Y:S01]  /*9410*/  @!P2 STG.E.U8 desc[UR36][R4.64], R3 ;  /* 0x000000030400a986 */ /* 0x0003e2000c101124 */
[----:B------:R-:W-:Y:S05]  /*9420*/  @P0 BRA `(.L_x_33) ;  /* 0x00000000000c0947 */ /* 0x000fea0003800000 */
[----:B------:R-:W2:Y:S02]  /*9430*/  LDG.E.U8 R16, desc[UR36][R14.64+0x1] ;  /* 0x000001240e107981 */ /* 0x000ea4000c1e1100 */
[----:B--2---:R-:W-:-:S05]  /*9440*/  PRMT R2, R16, 0x8880, RZ ;  /* 0x0000888010027816 */ /* 0x004fca00000000ff */
[----:B------:R-:W-:-:S07]  /*9450*/  IMAD R2, R2, R18, RZ ;  /* 0x0000001202027224 */ /* 0x000fce00078e02ff */
.L_x_33:
[----:B------:R-:W-:Y:S05]  /*9460*/  BSYNC B1 ;  /* 0x0000000000017941 */ /* 0x000fea0003800000 */
.L_x_32:
[----:B-1----:R-:W2:Y:S01]  /*9470*/  LDL.LU R3, [R1+0x4] ;  /* 0x0000040001037983 */ /* 0x002ea20000300800 */
[C---:B------:R-:W-:Y:S01]  /*9480*/  SHF.L.U64.HI R157, R20.reuse, 0x3, R21 ;  /* 0x00000003149d7819 */ /* 0x040fe20000010215 */
[----:B------:R-:W-:Y:S01]  /*9490*/  IMAD.SHL.U32 R156, R20, 0x8, RZ ;  /* 0x00000008149c7824 */ /* 0x000fe200078e00ff */
[----:B------:R-:W-:Y:S03]  /*94a0*/  BSSY B1, `(.L_x_34) ;  /* 0x000000d000017945 */ /* 0x000fe60003800000 */
[----:B------:R-:W-:-:S05]  /*94b0*/  IMAD.WIDE.U32 R12, R158, R20, R156 ;  /* 0x000000149e0c7225 */ /* 0x000fca00078e009c */
[----:B------:R-:W-:Y:S02]  /*94c0*/  IADD3 R159, R159, R13, RZ ;  /* 0x0000000d9f9f7210 */ /* 0x000fe40007ffe0ff */
[----:B------:R-:W-:-:S04]  /*94d0*/  IADD3 R12, P2, P3, R154, R22, R12 ;  /* 0x000000169a0c7210 */ /* 0x000fc80007b5e00c */
[----:B------:R-:W-:Y:S01]  /*94e0*/  IADD3.X R13, R153, R23, R159, P2, P3 ;  /* 0x00000017990d7210 */ /* 0x000fe200017e649f */
[----:B--2---:R-:W-:-:S05]  /*94f0*/  @!P0 IMAD R3, R3, R17, R2 ;  /* 0x0000001103038224 */ /* 0x004fca00078e0202 */
[----:B------:R1:W-:Y:S01]  /*9500*/  @!P0 STG.E.U8 desc[UR36][R4.64+0x1], R3 ;  /* 0x0000010304008986 */ /* 0x0003e2000c101124 */
[----:B------:R-:W-:-:S04]  /*9510*/  ISETP.GE.AND P0, PT, R19, 0x9, PT ;  /* 0x000000091300780c */ /* 0x000fc80003f06270 */
[----:B------:R-:W-:-:S13]  /*9520*/  ISETP.LT.OR P4, PT, R0, 0x1, !P0 ;  /* 0x000000010000780c */ /* 0x000fda0004781670 */
[----:B-1----:R-:W-:Y:S05]  /*9530*/  @P4 BRA `(.L_x_35) ;  /* 0x00000000000c4947 */ /* 0x002fea0003800000 */
[----:B------:R-:W2:Y:S02]  /*9540*/  LDG.E.U8 R16, desc[UR36][R12.64] ;  /* 0x000000240c107981 */ /* 0x000ea4000c1e1100 */
[----:B--2---:R-:W-:-:S05]  /*9550*/  PRMT R2, R16, 0x8880, RZ ;  /* 0x0000888010027816 */ /* 0x004fca00000000ff */
[----:B------:R-:W-:-:S07]  /*9560*/  IMAD R2, R2, R18, RZ ;  /* 0x0000001202027224 */ /* 0x000fce00078e02ff */
.L_x_35:
[----:B------:R-:W-:Y:S05]  /*9570*/  BSYNC B1 ;  /* 0x0000000000017941 */ /* 0x000fea0003800000 */
.L_x_34:
[----:B------:R-:W2:Y:S01]  /*9580*/  LDL.LU R3, [R1+0x8] ;  /* 0x0000080001037983 */ /* 0x000ea20000300800 */
[----:B------:R-:W-:Y:S01]  /*9590*/  ISETP.LT.OR P2, PT, R0, 0x2, !P0 ;  /* 0x000000020000780c */ /* 0x000fe20004741670 */
[----:B------:R-:W-:Y:S01]  /*95a0*/  BSSY B1, `(.L_x_36) ;  /* 0x0000007000017945 */ /* 0x000fe20003800000 */
[----:B--2---:R-:W-:-:S05]  /*95b0*/  @!P4 IMAD R3, R3, R17, R2 ;  /* 0x000000110303c224 */ /* 0x004fca00078e0202 */
[----:B------:R1:W-:Y:S06]  /*95c0*/  @!P4 STG.E.U8 desc[UR36][R10.64], R3 ;  /* 0x000000030a00c986 */ /* 0x0003ec000c101124 */
[----:B------:R-:W-:Y:S05]  /*95d0*/  @P2 BRA `(.L_x_37) ;  /* 0x00000000000c2947 */ /* 0x000fea0003800000 */
[----:B------:R-:W2:Y:S02]  /*95e0*/  LDG.E.U8 R16, desc[UR36][R12.64+0x1] ;  /* 0x000001240c107981 */ /* 0x000ea4000c1e1100 */
[----:B--2---:R-:W-:-:S05]  /*95f0*/  PRMT R2, R16, 0x8880, RZ ;  /* 0x0000888010027816 */ /* 0x004fca00000000ff */
[----:B------:R-:W-:-:S07]  /*9600*/  IMAD R2, R2, R18, RZ ;  /* 0x0000001202027224 */ /* 0x000fce00078e02ff */
.L_x_37:
[----:B------:R-:W-:Y:S05]  /*9610*/  BSYNC B1 ;  /* 0x0000000000017941 */ /* 0x000fea0003800000 */
.L_x_36:
[----:B-1----:R-:W2:Y:S01]  /*9620*/  LDL.LU R3, [R1+0xc] ;  /* 0x00000c0001037983 */ /* 0x002ea20000300800 */
[----:B------:R-:W-:Y:S01]  /*9630*/  BSSY B1, `(.L_x_38) ;  /* 0x0000009000017945 */ /* 0x000fe20003800000 */
[----:B------:R-:W-:Y:S01]  /*9640*/  ISETP.LT.OR P3, PT, R0, 0xa, !P1 ;  /* 0x0000000a0000780c */ /* 0x000fe20004f61670 */
[----:B--2---:R-:W-:-:S05]  /*9650*/  @!P2 IMAD R3, R3, R17, R2 ;  /* 0x000000110303a224 */ /* 0x004fca00078e0202 */
[----:B------:R1:W-:Y:S01]  /*9660*/  @!P2 STG.E.U8 desc[UR36][R10.64+0x1], R3 ;  /* 0x000001030a00a986 */ /* 0x0003e2000c101124 */
[----:B------:R-:W-:-:S13]  /*9670*/  ISETP.LT.OR P2, PT, R0, 0x9, !P1 ;  /* 0x000000090000780c */ /* 0x000fda0004f41670 */
[----:B-1----:R-:W-:Y:S05]  /*9680*/  @P2 BRA `(.L_x_39) ;  /* 0x00000000000c2947 */ /* 0x002fea0003800000 */
[----:B------:R-:W2:Y:S02]  /*9690*/  LDG.E.U8 R16, desc[UR36][R14.64+0x8] ;  /* 0x000008240e107981 */ /* 0x000ea4000c1e1100 */
[----:B--2---:R-:W-:-:S05]  /*96a0*/  PRMT R2, R16, 0x8880, RZ ;  /* 0x0000888010027816 */ /* 0x004fca00000000ff */
[----:B------:R-:W-:-:S07]  /*96b0*/  IMAD R2, R2, R18, RZ ;  /* 0x0000001202027224 */ /* 0x000fce00078e02ff */
.L_x_39:
[----:B------:R-:W-:Y:S05]  /*96c0*/  BSYNC B1 ;  /* 0x0000000000017941 */ /* 0x000fea0003800000 */
.L_x_38:
[----:B------:R-:W2:Y:S01]  /*96d0*/  LDL.LU R3, [R1+0x10] ;  /* 0x0000100001037983 */ /* 0x000ea20000300800 */
[----:B------:R-:W-:Y:S01]  /*96e0*/  BSSY B1, `(.L_x_40) ;  /* 0x0000007000017945 */ /* 0x000fe20003800000 */
[----:B--2---:R-:W-:-:S05]  /*96f0*/  @!P2 IMAD R3, R3, R17, R2 ;  /* 0x000000110303a224 */ /* 0x004fca00078e0202 */
[----:B------:R1:W-:Y:S01]  /*9700*/  @!P2 STG.E.U8 desc[UR36][R4.64+0x8], R3 ;  /* 0x000008030400a986 */ /* 0x0003e2000c101124 */
[----:B------:R-:W-:Y:S05]  /*9710*/  @P3 BRA `(.L_x_41) ;  /* 0x00000000000c3947 */ /* 0x000fea0003800000 */
[----:B------:R-:W2:Y:S02]  /*9720*/  LDG.E.U8 R16, desc[UR36][R14.64+0x9] ;  /* 0x000009240e107981 */ /* 0x000ea4000c1e1100 */
[----:B--2---:R-:W-:-:S05]  /*9730*/  PRMT R2, R16, 0x8880, RZ ;  /* 0x0000888010027816 */ /* 0x004fca00000000ff */
[----:B------:R-:W-:-:S07]  /*9740*/  IMAD R2, R2, R18, RZ ;  /* 0x0000001202027224 */ /* 0x000fce00078e02ff */
.L_x_41:
[----:B------:R-:W-:Y:S05]  /*9750*/  BSYNC B1 ;  /* 0x0000000000017941 */ /* 0x000fea0003800000 */
.L_x_40:
[----:B-1----:R-:W2:Y:S01]  /*9760*/  LDL.LU R3, [R1+0x14] ;  /* 0x0000140001037983 */ /* 0x002ea20000300800 */
[C---:B------:R-:W-:Y:S01]  /*9770*/  ISETP.LT.OR P2, PT, R0.reuse, 0x9, !P0 ;  /* 0x000000090000780c */ /* 0x040fe20004741670 */
[----:B------:R-:W-:Y:S01]  /*9780*/  BSSY B1, `(.L_x_42) ;  /* 0x000000b000017945 */ /* 0x000fe20003800000 */
[C---:B------:R-:W-:Y:S02]  /*9790*/  ISETP.LT.OR P4, PT, R0.reuse, 0x11, !P1 ;  /* 0x000000110000780c */ /* 0x040fe40004f81670 */
[C---:B------:R-:W-:Y:S02]  /*97a0*/  ISETP.LT.OR P5, PT, R0.reuse, 0x12, !P1 ;  /* 0x000000120000780c */ /* 0x040fe40004fa1670 */
[----:B------:R-:W-:Y:S01]  /*97b0*/  ISETP.LT.OR P6, PT, R0, 0x11, !P0 ;  /* 0x000000110000780c */ /* 0x000fe200047c1670 */
[----:B--2---:R-:W-:-:S05]  /*97c0*/  @!P3 IMAD R3, R3, R17, R2 ;  /* 0x000000110303b224 */ /* 0x004fca00078e0202 */
[----:B------:R1:W-:Y:S01]  /*97d0*/  @!P3 STG.E.U8 desc[UR36][R4.64+0x9], R3 ;  /* 0x000009030400b986 */ /* 0x0003e2000c101124 */
[----:B------:R-:W-:Y:S01]  /*97e0*/  ISETP.LT.OR P3, PT, R0, 0xa, !P0 ;  /* 0x0000000a0000780c */ /* 0x000fe20004761670 */
[----:B------:R-:W-:-:S12]  /*97f0*/  @P2 BRA `(.L_x_43) ;  /* 0x00000000000c2947 */ /* 0x000fd80003800000 */
[----:B------:R-:W2:Y:S02]  /*9800*/  LDG.E.U8 R16, desc[UR36][R12.64+0x8] ;  /* 0x000008240c107981 */ /* 0x000ea4000c1e1100 */
[----:B--2---:R-:W-:-:S05]  /*9810*/  PRMT R2, R16, 0x8880, RZ ;  /* 0x0000888010027816 */ /* 0x004fca00000000ff */
[----:B------:R-:W-:-:S07]  /*9820*/  IMAD R2, R2, R18, RZ ;  /* 0x0000001202027224 */ /* 0x000fce00078e02ff */
.L_x_43:
[----:B------:R-:W-:Y:S05]  /*9830*/  BSYNC B1 ;  /* 0x0000000000017941 */ /* 0x000fea0003800000 */
.L_x_42:
[----:B-1----:R-:W2:Y:S01]  /*9840*/  LDL.LU R3, [R1+0x18] ;  /* 0x0000180001037983 */ /* 0x002ea20000300800 */
[----:B------:R-:W-:Y:S01]  /*9850*/  BSSY B1, `(.L_x_44) ;  /* 0x0000007000017945 */ /* 0x000fe20003800000 */
[----:B--2---:R-:W-:-:S05]  /*9860*/  @!P2 IMAD R3, R3, R17, R2 ;  /* 0x000000110303a224 */ /* 0x004fca00078e0202 */
[----:B------:R1:W-:Y:S01]  /*9870*/  @!P2 STG.E.U8 desc[UR36][R10.64+0x8], R3 ;  /* 0x000008030a00a986 */ /* 0x0003e2000c101124 */
[----:B------:R-:W-:Y:S05]  /*9880*/  @P3 BRA `(.L_x_45) ;  /* 0x00000000000c3947 */ /* 0x000fea0003800000 */
[----:B------:R-:W2:Y:S02]  /*9890*/  LDG.E.U8 R16, desc[UR36][R12.64+0x9] ;  /* 0x000009240c107981 */ /* 0x000ea4000c1e1100 */
[----:B--2---:R-:W-:-:S05]  /*98a0*/  PRMT R2, R16, 0x8880, RZ ;  /* 0x0000888010027816 */ /* 0x004fca00000000ff */
[----:B------:R-:W-:-:S07]  /*98b0*/  IMAD R2, R2, R18, RZ ;  /* 0x0000001202027224 */ /* 0x000fce00078e02ff */
.L_x_45:
[----:B------:R-:W-:Y:S05]  /*98c0*/  BSYNC B1 ;  /* 0x0000000000017941 */ /* 0x000fea0003800000 */
.L_x_44:
        /* <DEDUP_REMOVED lines=8> */
.L_x_47:
[----:B------:R-:W-:Y:S05]  /*9950*/  BSYNC B1 ;  /* 0x0000000000017941 */ /* 0x000fea0003800000 */
.L_x_46:
        /* <DEDUP_REMOVED lines=8> */
.L_x_49:
[----:B------:R-:W-:Y:S05]  /*99e0*/  BSYNC B1 ;  /* 0x0000000000017941 */ /* 0x000fea0003800000 */
.L_x_48:
        /* <DEDUP_REMOVED lines=8> */
.L_x_51:
[----:B------:R-:W-:Y:S05]  /*9a70*/  BSYNC B1 ;  /* 0x0000000000017941 */ /* 0x000fea0003800000 */
.L_x_50:
        /* <DEDUP_REMOVED lines=13> */
.L_x_53:
[----:B------:R-:W-:Y:S05]  /*9b50*/  BSYNC B1 ;  /* 0x0000000000017941 */ /* 0x000fea0003800000 */
.L_x_52:
        /* <DEDUP_REMOVED lines=8> */
.L_x_55:
[----:B------:R-:W-:Y:S05]  /*9be0*/  BSYNC B1 ;  /* 0x0000000000017941 */ /* 0x000fea0003800000 */
.L_x_54:
        /* <DEDUP_REMOVED lines=8> */
.L_x_57:
[----:B------:R-:W-:Y:S05]  /*9c70*/  BSYNC B1 ;  /* 0x0000000000017941 */ /* 0x000fea0003800000 */
.L_x_56:
        /* <DEDUP_REMOVED lines=8> */
.L_x_59:
[----:B------:R-:W-:Y:S05]  /*9d00*/  BSYNC B1 ;  /* 0x0000000000017941 */ /* 0x000fea0003800000 */
.L_x_58:
        /* <DEDUP_REMOVED lines=8> */
.L_x_61:
[----:B------:R-:W-:Y:S05]  /*9d90*/  BSYNC B1 ;  /* 0x0000000000017941 */ /* 0x000fea0003800000 */
.L_x_60:
        /* <DEDUP_REMOVED lines=13> */
.L_x_63:
[----:B------:R-:W-:Y:S05]  /*9e70*/  BSYNC B1 ;  /* 0x0000000000017941 */ /* 0x000fea0003800000 */
.L_x_62:
        /* <DEDUP_REMOVED lines=8> */
.L_x_65:
[----:B------:R-:W-:Y:S05]  /*9f00*/  BSYNC B1 ;  /* 0x0000000000017941 */ /* 0x000fea0003800000 */
.L_x_64:
        /* <DEDUP_REMOVED lines=8> */
.L_x_67:
[----:B------:R-:W-:Y:S05]  /*9f90*/  BSYNC B1 ;  /* 0x0000000000017941 */ /* 0x000fea0003800000 */
.L_x_66:
        /* <DEDUP_REMOVED lines=8> */
.L_x_69:
[----:B------:R-:W-:Y:S05]  /*a020*/  BSYNC B1 ;  /* 0x0000000000017941 */ /* 0x000fea0003800000 */
.L_x_68:
        /* <DEDUP_REMOVED lines=8> */
.L_x_71:
[----:B------:R-:W-:Y:S05]  /*a0b0*/  BSYNC B1 ;  /* 0x0000000000017941 */ /* 0x000fea0003800000 */
.L_x_70:
        /* <DEDUP_REMOVED lines=13> */
.L_x_73:
[----:B------:R-:W-:Y:S05]  /*a190*/  BSYNC B1 ;  /* 0x0000000000017941 */ /* 0x000fea0003800000 */
.L_x_72:
        /* <DEDUP_REMOVED lines=8> */
.L_x_75:
[----:B------:R-:W-:Y:S05]  /*a220*/  BSYNC B1 ;  /* 0x0000000000017941 */ /* 0x000fea0003800000 */
.L_x_74:
        /* <DEDUP_REMOVED lines=8> */
.L_x_77:
[----:B------:R-:W-:Y:S05]  /*a2b0*/  BSYNC B1 ;  /* 0x0000000000017941 */ /* 0x000fea0003800000 */
.L_x_76:
        /* <DEDUP_REMOVED lines=8> */
.L_x_79:
[----:B------:R-:W-:Y:S05]  /*a340*/  BSYNC B1 ;  /* 0x0000000000017941 */ /* 0x000fea0003800000 */
.L_x_78:
        /* <DEDUP_REMOVED lines=8> */
.L_x_81:
[----:B------:R-:W-:Y:S05]  /*a3d0*/  BSYNC B1 ;  /* 0x0000000000017941 */ /* 0x000fea0003800000 */
.L_x_80:
        /* <DEDUP_REMOVED lines=13> */
.L_x_83:
[----:B------:R-:W-:Y:S05]  /*a4b0*/  BSYNC B1 ;  /* 0x0000000000017941 */ /* 0x000fea0003800000 */
.L_x_82:
        /* <DEDUP_REMOVED lines=8> */
.L_x_85:
[----:B------:R-:W-:Y:S05]  /*a540*/  BSYNC B1 ;  /* 0x0000000000017941 */ /* 0x000fea0003800000 */
.L_x_84:
        /* <DEDUP_REMOVED lines=8> */
.L_x_87:
[----:B------:R-:W-:Y:S05]  /*a5d0*/  BSYNC B1 ;  /* 0x0000000000017941 */ /* 0x000fea0003800000 */
.L_x_86:
        /* <DEDUP_REMOVED lines=8> */
.L_x_89:
[----:B------:R-:W-:Y:S05]  /*a660*/  BSYNC B1 ;  /* 0x0000000000017941 */ /* 0x000fea0003800000 */
.L_x_88:
        /* <DEDUP_REMOVED lines=8> */
.L_x_91:
[----:B------:R-:W-:Y:S05]  /*a6f0*/  BSYNC B1 ;  /* 0x0000000000017941 */ /* 0x000fea0003800000 */
.L_x_90:
        /* <DEDUP_REMOVED lines=13> */
.L_x_93:
[----:B------:R-:W-:Y:S05]  /*a7d0*/  BSYNC B1 ;  /* 0x0000000000017941 */ /* 0x000fea0003800000 */
.L_x_92:
        /* <DEDUP_REMOVED lines=8> */
.L_x_95:
[----:B------:R-:W-:Y:S05]  /*a860*/  BSYNC B1 ;  /* 0x0000000000017941 */ /* 0x000fea0003800000 */
.L_x_94:
        /* <DEDUP_REMOVED lines=8> */
.L_x_97:
[----:B------:R-:W-:Y:S05]  /*a8f0*/  BSYNC B1 ;  /* 0x0000000000017941 */ /* 0x000fea0003800000 */
.L_x_96:
        /* <DEDUP_REMOVED lines=8> */
.L_x_99:
[----:B------:R-:W-:Y:S05]  /*a980*/  BSYNC B1 ;  /* 0x0000000000017941 */ /* 0x000fea0003800000 */
.L_x_98:
        /* <DEDUP_REMOVED lines=8> */
.L_x_101:
[----:B------:R-:W-:Y:S05]  /*aa10*/  BSYNC B1 ;  /* 0x0000000000017941 */ /* 0x000fea0003800000 */
.L_x_100:
        /* <DEDUP_REMOVED lines=13> */
.L_x_103:
[----:B------:R-:W-:Y:S05]  /*aaf0*/  BSYNC B1 ;  /* 0x0000000000017941 */ /* 0x000fea0003800000 */
.L_x_102:
        /* <DEDUP_REMOVED lines=8> */
.L_x_105:
[----:B------:R-:W-:Y:S05]  /*ab80*/  BSYNC B1 ;  /* 0x0000000000017941 */ /* 0x000fea0003800000 */
.L_x_104:
        /* <DEDUP_REMOVED lines=8> */
.L_x_107:
[----:B------:R-:W-:Y:S05]  /*ac10*/  BSYNC B1 ;  /* 0x0000000000017941 */ /* 0x000fea0003800000 */
.L_x_106:
        /* <DEDUP_REMOVED lines=8> */
.L_x_109:
[----:B------:R-:W-:Y:S05]  /*aca0*/  BSYNC B1 ;  /* 0x0000000000017941 */ /* 0x000fea0003800000 */
.L_x_108:
        /* <DEDUP_REMOVED lines=8> */
.L_x_111:
[----:B------:R-:W-:Y:S05]  /*ad30*/  BSYNC B1 ;  /* 0x0000000000017941 */ /* 0x000fea0003800000 */
.L_x_110:
        /* <DEDUP_REMOVED lines=13> */
.L_x_113:
[----:B------:R-:W-:Y:S05]  /*ae10*/  BSYNC B1 ;  /* 0x0000000000017941 */ /* 0x000fea0003800000 */
.L_x_112:
        /* <DEDUP_REMOVED lines=8> */
.L_x_115:
[----:B------:R-:W-:Y:S05]  /*aea0*/  BSYNC B1 ;  /* 0x0000000000017941 */ /* 0x000fea0003800000 */
.L_x_114:
        /* <DEDUP_REMOVED lines=8> */
.L_x_117:
[----:B------:R-:W-:Y:S05]  /*af30*/  BSYNC B1 ;  /* 0x0000000000017941 */ /* 0x000fea0003800000 */
.L_x_116:
        /* <DEDUP_REMOVED lines=8> */
.L_x_119:
[----:B------:R-:W-:Y:S05]  /*afc0*/  BSYNC B1 ;  /* 0x0000000000017941 */ /* 0x000fea0003800000 */
.L_x_118:
        /* <DEDUP_REMOVED lines=8> */
.L_x_121:
[----:B------:R-:W-:Y:S05]  /*b050*/  BSYNC B1 ;  /* 0x0000000000017941 */ /* 0x000fea0003800000 */
.L_x_120:
        /* <DEDUP_REMOVED lines=13> */
.L_x_123:
[----:B------:R-:W-:Y:S05]  /*b130*/  BSYNC B1 ;  /* 0x0000000000017941 */ /* 0x000fea0003800000 */
.L_x_122:
        /* <DEDUP_REMOVED lines=8> */
.L_x_125:
[----:B------:R-:W-:Y:S05]  /*b1c0*/  BSYNC B1 ;  /* 0x0000000000017941 */ /* 0x000fea0003800000 */
.L_x_124:
        /* <DEDUP_REMOVED lines=8> */
.L_x_127:
[----:B------:R-:W-:Y:S05]  /*b250*/  BSYNC B1 ;  /* 0x0000000000017941 */ /* 0x000fea0003800000 */
.L_x_126:
        /* <DEDUP_REMOVED lines=8> */
.L_x_129:
[----:B------:R-:W-:Y:S05]  /*b2e0*/  BSYNC B1 ;  /* 0x0000000000017941 */ /* 0x000fea0003800000 */
.L_x_128:
        /* <DEDUP_REMOVED lines=8> */
.L_x_131:
[----:B------:R-:W-:Y:S05]  /*b370*/  BSYNC B1 ;  /* 0x0000000000017941 */ /* 0x000fea0003800000 */
.L_x_130:
        /* <DEDUP_REMOVED lines=10> */
[----:B------:R-:W1:Y:S02]  /*b420*/  LDG.E.U8 R16, desc[UR36][R12.64+0x61] ;  /* 0x000061240c107981 */ /* 0x000e64000c1e1100 */
[----:B-1----:R-:W-:-:S05]  /*b430*/  PRMT R3, R16, 0x8880, RZ ;  /* 0x0000888010037816 */ /* 0x002fca00000000ff */
[----:B------:R-:W-:-:S07]  /*b440*/  IMAD R2, R3, R18, RZ ;  /* 0x0000001203027224 */ /* 0x000fce00078e02ff */
.L_x_133:
[----:B------:R-:W-:Y:S05]  /*b450*/  BSYNC B1 ;  /* 0x0000000000017941 */ /* 0x000fea0003800000 */
.L_x_132:
[----:B-1----:R-:W2:Y:S01]  /*b460*/  LDL.LU R3, [R1+0xcc] ;  /* 0x0000cc0001037983 */ /* 0x002ea20000300800 */
[----:B------:R-:W-:Y:S01]  /*b470*/  BSSY B1, `(.L_x_134) ;  /* 0x0000007000017945 */ /* 0x000fe20003800000 */
[----:B--2---:R-:W-:-:S05]  /*b480*/  @!P4 IMAD R3, R3, R17, R2 ;  /* 0x000000110303c224 */ /* 0x004fca00078e0202 */
[----:B------:R1:W-:Y:S01]  /*b490*/  @!P4 STG.E.U8 desc[UR36][R10.64+0x61], R3 ;  /* 0x000061030a00c986 */ /* 0x0003e2000c101124 */
[----:B------:R-:W-:Y:S05]  /*b4a0*/  @P3 BRA `(.L_x_135) ;  /* 0x00000000000c3947 */ /* 0x000fea0003800000 */
[----:B------:R-:W1:Y:S02]  /*b4b0*/  LDG.E.U8 R16, desc[UR36][R14.64+0x68] ;  /* 0x000068240e107981 */ /* 0x000e64000c1e1100 */
[----:B-1----:R-:W-:-:S05]  /*b4c0*/  PRMT R3, R16, 0x8880, RZ ;  /* 0x0000888010037816 */ /* 0x002fca00000000ff */
[----:B------:R-:W-:-:S07]  /*b4d0*/  IMAD R2, R3, R18, RZ ;  /* 0x0000001203027224 */ /* 0x000fce00078e02ff */
.L_x_135:
[----:B------:R-:W-:Y:S05]  /*b4e0*/  BSYNC B1 ;  /* 0x0000000000017941 */ /* 0x000fea0003800000 */
.L_x_134:
        /* <DEDUP_REMOVED lines=8> */
.L_x_137:
[----:B------:R-:W-:Y:S05]  /*b570*/  BSYNC B1 ;  /* 0x0000000000017941 */ /* 0x000fea0003800000 */
.L_x_136:
        /* <DEDUP_REMOVED lines=8> */
.L_x_139:
[----:B------:R-:W-:Y:S05]  /*b600*/  BSYNC B1 ;  /* 0x0000000000017941 */ /* 0x000fea0003800000 */
.L_x_138:
        /* <DEDUP_REMOVED lines=8> */
.L_x_141:
[----:B------:R-:W-:Y:S05]  /*b690*/  BSYNC B1 ;  /* 0x0000000000017941 */ /* 0x000fea0003800000 */
.L_x_140:
        /* <DEDUP_REMOVED lines=13> */
.L_x_143:
[----:B------:R-:W-:Y:S05]  /*b770*/  BSYNC B1 ;  /* 0x0000000000017941 */ /* 0x000fea0003800000 */
.L_x_142:
        /* <DEDUP_REMOVED lines=8> */
.L_x_145:
[----:B------:R-:W-:Y:S05]  /*b800*/  BSYNC B1 ;  /* 0x0000000000017941 */ /* 0x000fea0003800000 */
.L_x_144:
        /* <DEDUP_REMOVED lines=8> */
.L_x_147:
[----:B------:R-:W-:Y:S05]  /*b890*/  BSYNC B1 ;  /* 0x0000000000017941 */ /* 0x000fea0003800000 */
.L_x_146:
        /* <DEDUP_REMOVED lines=8> */
.L_x_149:
[----:B------:R-:W-:Y:S05]  /*b920*/  BSYNC B1 ;  /* 0x0000000000017941 */ /* 0x000fea0003800000 */
.L_x_148:
        /* <DEDUP_REMOVED lines=8> */
.L_x_151:
[----:B------:R-:W-:Y:S05]  /*b9b0*/  BSYNC B1 ;  /* 0x0000000000017941 */ /* 0x000fea0003800000 */
.L_x_150:
        /* <DEDUP_REMOVED lines=13> */
.L_x_153:
[----:B------:R-:W-:Y:S05]  /*ba90*/  BSYNC B1 ;  /* 0x0000000000017941 */ /* 0x000fea0003800000 */
.L_x_152:
        /* <DEDUP_REMOVED lines=8> */
.L_x_155:
[----:B------:R-:W-:Y:S05]  /*bb20*/  BSYNC B1 ;  /* 0x0000000000017941 */ /* 0x000fea0003800000 */
.L_x_154:
        /* <DEDUP_REMOVED lines=8> */
.L_x_157:
[----:B------:R-:W-:Y:S05]  /*bbb0*/  BSYNC B1 ;  /* 0x0000000000017941 */ /* 0x000fea0003800000 */
.L_x_156:
        /* <DEDUP_REMOVED lines=8> */
.L_x_159:
[----:B------:R-:W-:Y:S05]  /*bc40*/  BSYNC B1 ;  /* 0x0000000000017941 */ /* 0x000fea0003800000 */
.L_x_158:
        /* <DEDUP_REMOVED lines=8> */
.L_x_161:
[----:B------:R-:W-:Y:S05]  /*bcd0*/  BSYNC B1 ;  /* 0x0000000000017941 */ /* 0x000fea0003800000 */
.L_x_160:
        /* <DEDUP_REMOVED lines=13> */
.L_x_163:
[----:B------:R-:W-:Y:S05]  /*bdb0*/  BSYNC B1 ;  /* 0x0000000000017941 */ /* 0x000fea0003800000 */
.L_x_162:
        /* <DEDUP_REMOVED lines=8> */
.L_x_165:
[----:B------:R-:W-:Y:S05]  /*be40*/  BSYNC B1 ;  /* 0x0000000000017941 */ /* 0x000fea0003800000 */
.L_x_164:
        /* <DEDUP_REMOVED lines=8> */
.L_x_167:
[----:B------:R-:W-:Y:S05]  /*bed0*/  BSYNC B1 ;  /* 0x0000000000017941 */ /* 0x000fea0003800000 */
.L_x_166:
        /* <DEDUP_REMOVED lines=8> */
.L_x_169:
[----:B------:R-:W-:Y:S05]  /*bf60*/  BSYNC B1 ;  /* 0x0000000000017941 */ /* 0x000fea0003800000 */
.L_x_168:
        /* <DEDUP_REMOVED lines=8> */
.L_x_171:
[----:B------:R-:W-:Y:S05]  /*bff0*/  BSYNC B1 ;  /* 0x0000000000017941 */ /* 0x000fea0003800000 */
.L_x_170:
        /* <DEDUP_REMOVED lines=13> */
.L_x_173:
[----:B------:R-:W-:Y:S05]  /*c0d0*/  BSYNC B1 ;  /* 0x0000000000017941 */ /* 0x000fea0003800000 */
.L_x_172:
        /* <DEDUP_REMOVED lines=8> */
.L_x_175:
[----:B------:R-:W-:Y:S05]  /*c160*/  BSYNC B1 ;  /* 0x0000000000017941 */ /* 0x000fea0003800000 */
.L_x_174:
        /* <DEDUP_REMOVED lines=8> */
.L_x_177:
[----:B------:R-:W-:Y:S05]  /*c1f0*/  BSYNC B1 ;  /* 0x0000000000017941 */ /* 0x000fea0003800000 */
.L_x_176:
        /* <DEDUP_REMOVED lines=8> */
.L_x_179:
[----:B------:R-:W-:Y:S05]  /*c280*/  BSYNC B1 ;  /* 0x0000000000017941 */ /* 0x000fea0003800000 */
.L_x_178:
        /* <DEDUP_REMOVED lines=8> */
.L_x_181:
[----:B------:R-:W-:Y:S05]  /*c310*/  BSYNC B1 ;  /* 0x0000000000017941 */ /* 0x000fea0003800000 */
.L_x_180:
        /* <DEDUP_REMOVED lines=13> */
.L_x_183:
[----:B------:R-:W-:Y:S05]  /*c3f0*/  BSYNC B1 ;  /* 0x0000000000017941 */ /* 0x000fea0003800000 */
.L_x_182:
        /* <DEDUP_REMOVED lines=8> */
.L_x_185:
[----:B------:R-:W-:Y:S05]  /*c480*/  BSYNC B1 ;  /* 0x0000000000017941 */ /* 0x000fea0003800000 */
.L_x_184:
        /* <DEDUP_REMOVED lines=8> */
.L_x_187:
[----:B------:R-:W-:Y:S05]  /*c510*/  BSYNC B1 ;  /* 0x0000000000017941 */ /* 0x000fea0003800000 */
.L_x_186:
        /* <DEDUP_REMOVED lines=8> */
.L_x_189:
[----:B------:R-:W-:Y:S05]  /*c5a0*/  BSYNC B1 ;  /* 0x0000000000017941 */ /* 0x000fea0003800000 */
.L_x_188:
        /* <DEDUP_REMOVED lines=8> */
.L_x_191:
[----:B------:R-:W-:Y:S05]  /*c630*/  BSYNC B1 ;  /* 0x0000000000017941 */ /* 0x000fea0003800000 */
.L_x_190:
        /* <DEDUP_REMOVED lines=13> */
.L_x_193:
[----:B------:R-:W-:Y:S05]  /*c710*/  BSYNC B1 ;  /* 0x0000000000017941 */ /* 0x000fea0003800000 */
.L_x_192:
        /* <DEDUP_REMOVED lines=8> */
.L_x_195:
[----:B------:R-:W-:Y:S05]  /*c7a0*/  BSYNC B1 ;  /* 0x0000000000017941 */ /* 0x000fea0003800000 */
.L_x_194:
        /* <DEDUP_REMOVED lines=8> */
.L_x_197:
[----:B------:R-:W-:Y:S05]  /*c830*/  BSYNC B1 ;  /* 0x0000000000017941 */ /* 0x000fea0003800000 */
.L_x_196:
        /* <DEDUP_REMOVED lines=8> */
.L_x_199:
[----:B------:R-:W-:Y:S05]  /*c8c0*/  BSYNC B1 ;  /* 0x0000000000017941 */ /* 0x000fea0003800000 */
.L_x_198:
        /* <DEDUP_REMOVED lines=8> */
.L_x_201:
[----:B------:R-:W-:Y:S05]  /*c950*/  BSYNC B1 ;  /* 0x0000000000017941 */ /* 0x000fea0003800000 */
.L_x_200:
        /* <DEDUP_REMOVED lines=13> */
.L_x_203:
[----:B------:R-:W-:Y:S05]  /*ca30*/  BSYNC B1 ;  /* 0x0000000000017941 */ /* 0x000fea0003800000 */
.L_x_202:
        /* <DEDUP_REMOVED lines=8> */
.L_x_205:
[----:B------:R-:W-:Y:S05]  /*cac0*/  BSYNC B1 ;  /* 0x0000000000017941 */ /* 0x000fea0003800000 */
.L_x_204:
        /* <DEDUP_REMOVED lines=8> */
.L_x_207:
[----:B------:R-:W-:Y:S05]  /*cb50*/  BSYNC B1 ;  /* 0x0000000000017941 */ /* 0x000fea0003800000 */
.L_x_206:
        /* <DEDUP_REMOVED lines=8> */
.L_x_209:
[----:B------:R-:W-:Y:S05]  /*cbe0*/  BSYNC B1 ;  /* 0x0000000000017941 */ /* 0x000fea0003800000 */
.L_x_208:
        /* <DEDUP_REMOVED lines=8> */
.L_x_211:
[----:B------:R-:W-:Y:S05]  /*cc70*/  BSYNC B1 ;  /* 0x0000000000017941 */ /* 0x000fea0003800000 */
.L_x_210:
        /* <DEDUP_REMOVED lines=13> */
.L_x_213:
[----:B------:R-:W-:Y:S05]  /*cd50*/  BSYNC B1 ;  /* 0x0000000000017941 */ /* 0x000fea0003800000 */
.L_x_212:
        /* <DEDUP_REMOVED lines=8> */
.L_x_215:
[----:B------:R-:W-:Y:S05]  /*cde0*/  BSYNC B1 ;  /* 0x0000000000017941 */ /* 0x000fea0003800000 */
.L_x_214:
        /* <DEDUP_REMOVED lines=8> */
.L_x_217:
[----:B------:R-:W-:Y:S05]  /*ce70*/  BSYNC B1 ;  /* 0x0000000000017941 */ /* 0x000fea0003800000 */
.L_x_216:
        /* <DEDUP_REMOVED lines=8> */
.L_x_219:
[----:B------:R-:W-:Y:S05]  /*cf00*/  BSYNC B1 ;  /* 0x0000000000017941 */ /* 0x000fea0003800000 */
.L_x_218:
        /* <DEDUP_REMOVED lines=8> */
.L_x_221:
[----:B------:R-:W-:Y:S05]  /*cf90*/  BSYNC B1 ;  /* 0x0000000000017941 */ /* 0x000fea0003800000 */
.L_x_220:
        /* <DEDUP_REMOVED lines=13> */
.L_x_223:
[----:B------:R-:W-:Y:S05]  /*d070*/  BSYNC B1 ;  /* 0x0000000000017941 */ /* 0x000fea0003800000 */
.L_x_222:
        /* <DEDUP_REMOVED lines=8> */
.L_x_225:
[----:B------:R-:W-:Y:S05]  /*d100*/  BSYNC B1 ;  /* 0x0000000000017941 */ /* 0x000fea0003800000 */
.L_x_224:
        /* <DEDUP_REMOVED lines=8> */
.L_x_227:
[----:B------:R-:W-:Y:S05]  /*d190*/  BSYNC B1 ;  /* 0x0000000000017941 */ /* 0x000fea0003800000 */
.L_x_226:
        /* <DEDUP_REMOVED lines=8> */
.L_x_229:
[----:B------:R-:W-:Y:S05]  /*d220*/  BSYNC B1 ;  /* 0x0000000000017941 */ /* 0x000fea0003800000 */
.L_x_228:
        /* <DEDUP_REMOVED lines=8> */
.L_x_231:
[----:B------:R-:W-:Y:S05]  /*d2b0*/  BSYNC B1 ;  /* 0x0000000000017941 */ /* 0x000fea0003800000 */
.L_x_230:
        /* <DEDUP_REMOVED lines=13> */
.L_x_233:
[----:B------:R-:W-:Y:S05]  /*d390*/  BSYNC B1 ;  /* 0x0000000000017941 */ /* 0x000fea0003800000 */
.L_x_232:
        /* <DEDUP_REMOVED lines=8> */
.L_x_235:
[----:B------:R-:W-:Y:S05]  /*d420*/  BSYNC B1 ;  /* 0x0000000000017941 */ /* 0x000fea0003800000 */
.L_x_234:
        /* <DEDUP_REMOVED lines=8> */
.L_x_237:
[----:B------:R-:W-:Y:S05]  /*d4b0*/  BSYNC B1 ;  /* 0x0000000000017941 */ /* 0x000fea0003800000 */
.L_x_236:
        /* <DEDUP_REMOVED lines=8> */
.L_x_239:
[----:B------:R-:W-:Y:S05]  /*d540*/  BSYNC B1 ;  /* 0x0000000000017941 */ /* 0x000fea0003800000 */
.L_x_238:
        /* <DEDUP_REMOVED lines=8> */
.L_x_241:
[----:B------:R-:W-:Y:S05]  /*d5d0*/  BSYNC B1 ;  /* 0x0000000000017941 */ /* 0x000fea0003800000 */
.L_x_240:
        /* <DEDUP_REMOVED lines=13> */
.L_x_243:
[----:B------:R-:W-:Y:S05]  /*d6b0*/  BSYNC B1 ;  /* 0x0000000000017941 */ /* 0x000fea0003800000 */
.L_x_242:
        /* <DEDUP_REMOVED lines=8> */
.L_x_245:
[----:B------:R-:W-:Y:S05]  /*d740*/  BSYNC B1 ;  /* 0x0000000000017941 */ /* 0x000fea0003800000 */
.L_x_244:
        /* <DEDUP_REMOVED lines=8> */
.L_x_247:
[----:B------:R-:W-:Y:S05]  /*d7d0*/  BSYNC B1 ;  /* 0x0000000000017941 */ /* 0x000fea0003800000 */
.L_x_246:
        /* <DEDUP_REMOVED lines=8> */
.L_x_249:
[----:B------:R-:W-:Y:S05]  /*d860*/  BSYNC B1 ;  /* 0x0000000000017941 */ /* 0x000fea0003800000 */
.L_x_248:
        /* <DEDUP_REMOVED lines=8> */
.L_x_251:
[----:B------:R-:W-:Y:S05]  /*d8f0*/  BSYNC B1 ;  /* 0x0000000000017941 */ /* 0x000fea0003800000 */
.L_x_250:
        /* <DEDUP_REMOVED lines=13> */
.L_x_253:
[----:B------:R-:W-:Y:S05]  /*d9d0*/  BSYNC B1 ;  /* 0x0000000000017941 */ /* 0x000fea0003800000 */
.L_x_252:
        /* <DEDUP_REMOVED lines=8> */
.L_x_255:
[----:B------:R-:W-:Y:S05]  /*da60*/  BSYNC B1 ;  /* 0x0000000000017941 */ /* 0x000fea0003800000 */
.L_x_254:
        /* <DEDUP_REMOVED lines=8> */
.L_x_257:
[----:B------:R-:W-:Y:S05]  /*daf0*/  BSYNC B1 ;  /* 0x0000000000017941 */ /* 0x000fea0003800000 */
.L_x_256:
        /* <DEDUP_REMOVED lines=8> */
.L_x_259:
[----:B------:R-:W-:Y:S05]  /*db80*/  BSYNC B1 ;  /* 0x0000000000017941 */ /* 0x000fea0003800000 */
.L_x_258:
        /* <DEDUP_REMOVED lines=8> */
.L_x_261:
[----:B------:R-:W-:Y:S05]  /*dc10*/  BSYNC B1 ;  /* 0x0000000000017941 */ /* 0x000fea0003800000 */
.L_x_260:
        /* <DEDUP_REMOVED lines=13> */
.L_x_263:
[----:B------:R-:W-:Y:S05]  /*dcf0*/  BSYNC B1 ;  /* 0x0000000000017941 */ /* 0x000fea0003800000 */
.L_x_262:
        /* <DEDUP_REMOVED lines=8> */
.L_x_265:
[----:B------:R-:W-:Y:S05]  /*dd80*/  BSYNC B1 ;  /* 0x0000000000017941 */ /* 0x000fea0003800000 */
.L_x_264:
        /* <DEDUP_REMOVED lines=8> */
.L_x_267:
[----:B------:R-:W-:Y:S05]  /*de10*/  BSYNC B1 ;  /* 0x0000000000017941 */ /* 0x000fea0003800000 */
.L_x_266:
        /* <DEDUP_REMOVED lines=8> */
.L_x_269:
[----:B------:R-:W-:Y:S05]  /*dea0*/  BSYNC B1 ;  /* 0x0000000000017941 */ /* 0x000fea0003800000 */
.L_x_268:
        /* <DEDUP_REMOVED lines=8> */
.L_x_271:
[----:B------:R-:W-:Y:S05]  /*df30*/  BSYNC B1 ;  /* 0x0000000000017941 */ /* 0x000fea0003800000 */
.L_x_270:
[----:B-1----:R-:W2:Y:S01]  /*df40*/  LDL.LU R3, [R1+0x1e0] ;  /* 0x0001e00001037983 */ /* 0x002ea20000300800 */
[C---:B------:R-:W-:Y:S01]  /*df50*/  ISETP.LT.OR P2, PT, R0.reuse, 0xf2, !P1 ;  /* 0x000000f20000780c */ /* 0x040fe20004f41670 */
[----:B------:R-:W-:Y:S01]  /*df60*/  BSSY B1, `(.L_x_272) ;  /* 0x000000c000017945 */ /* 0x000fe20003800000 */
[----:B------:R-:W-:Y:S02]  /*df70*/  ISETP.LT.OR P6, PT, R0, 0xf9, !P1 ;  /* 0x000000f90000780c */ /* 0x000fe40004fc1670 */
[----:B------:R-:W-:Y:S02]  /*df80*/  IADD3 R161, P3, R158, 0x80, RZ ;  /* 0x000000809ea17810 */ /* 0x000fe40007f7e0ff */
        /* <DEDUP_REMOVED lines=9> */
.L_x_273:
[----:B------:R-:W-:Y:S05]  /*e020*/  BSYNC B1 ;  /* 0x0000000000017941 */ /* 0x000fea0003800000 */
.L_x_272:
        /* <DEDUP_REMOVED lines=8> */
.L_x_275:
[----:B------:R-:W-:Y:S05]  /*e0b0*/  BSYNC B1 ;  /* 0x0000000000017941 */ /* 0x000fea0003800000 */
.L_x_274:
        /* <DEDUP_REMOVED lines=8> */
.L_x_277:
[----:B------:R-:W-:Y:S05]  /*e140*/  BSYNC B1 ;  /* 0x0000000000017941 */ /* 0x000fea0003800000 */
.L_x_276:
        /* <DEDUP_REMOVED lines=8> */
.L_x_279:
[----:B------:R-:W-:Y:S05]  /*e1d0*/  BSYNC B1 ;  /* 0x0000000000017941 */ /* 0x000fea0003800000 */
.L_x_278:
[----:B-1----:R-:W2:Y:S01]  /*e1e0*/  LDL.LU R3, [R1+0x1f0] ;  /* 0x0001f00001037983 */ /* 0x002ea20000300800 */
[----:B------:R-:W-:Y:S01]  /*e1f0*/  BSSY B1, `(.L_x_280) ;  /* 0x0000008000017945 */ /* 0x000fe20003800000 */
[----:B------:R-:W-:-:S04]  /*e200*/  IMAD.WIDE.U32 R158, R161, R20, R156 ;  /* 0x00000014a19e7225 */ /* 0x000fc800078e009c */
[----:B--2---:R-:W-:-:S05]  /*e210*/  @!P6 IMAD R3, R3, R17, R2 ;  /* 0x000000110303e224 */ /* 0x004fca00078e0202 */
[----:B------:R1:W-:Y:S01]  /*e220*/  @!P6 STG.E.U8 desc[UR36][R4.64+0xf8], R3 ;  /* 0x0000f8030400e986 */ /* 0x0003e2000c101124 */
[----:B------:R-:W-:Y:S05]  /*e230*/  @P1 BRA `(.L_x_281) ;  /* 0x00000000000c1947 */ /* 0x000fea0003800000 */
[----:B------:R-:W1:Y:S02]  /*e240*/  LDG.E.U8 R16, desc[UR36][R14.64+0xf9] ;  /* 0x0000f9240e107981 */ /* 0x000e64000c1e1100 */
[----:B-1----:R-:W-:-:S05]  /*e250*/  PRMT R3, R16, 0x8880, RZ ;  /* 0x0000888010037816 */ /* 0x002fca00000000ff */
[----:B------:R-:W-:-:S07]  /*e260*/  IMAD R2, R3, R18, RZ ;  /* 0x0000001203027224 */ /* 0x000fce00078e02ff */
.L_x_281:
[----:B------:R-:W-:Y:S05]  /*e270*/  BSYNC B1 ;  /* 0x0000000000017941 */ /* 0x000fea0003800000 */
.L_x_280:
[----:B-1----:R-:W2:Y:S01]  /*e280*/  LDL.LU R3, [R1+0x1f4] ;  /* 0x0001f40001037983 */ /* 0x002ea20000300800 */
[----:B------:R-:W-:Y:S01]  /*e290*/  IMAD.WIDE.U32 R156, R161, R20, R152 ;  /* 0x00000014a19c7225 */ /* 0x000fe200078e0098 */
[----:B------:R-:W-:Y:S01]  /*e2a0*/  ISETP.GE.AND P2, PT, R19, 0x81, PT ;  /* 0x000000811300780c */ /* 0x000fe20003f46270 */
[----:B------:R-:W-:Y:S01]  /*e2b0*/  BSSY B1, `(.L_x_282) ;  /* 0x000000e000017945 */ /* 0x000fe20003800000 */
[-C--:B------:R-:W-:Y:S01]  /*e2c0*/  IADD3 R154, P5, P4, R154, R22.reuse, R158 ;  /* 0x000000169a9a7210 */ /* 0x080fe20007cbe09e */
[----:B0-----:R-:W-:Y:S01]  /*e2d0*/  IMAD.X R15, RZ, RZ, UR9, P3 ;  /* 0x00000009ff0f7e24 */ /* 0x001fe200098e06ff */
[----:B------:R-:W-:Y:S02]  /*e2e0*/  ISETP.LT.OR P6, PT, R0, 0x1, !P2 ;  /* 0x000000010000780c */ /* 0x000fe400057c1670 */
[----:B------:R-:W-:Y:S01]  /*e2f0*/  IADD3 R14, P3, R156, R22, RZ ;  /* 0x000000169c0e7210 */ /* 0x000fe20007f7e0ff */
[----:B------:R-:W-:Y:S02]  /*e300*/  IMAD R20, R15, R20, RZ ;  /* 0x000000140f147224 */ /* 0x000fe400078e02ff */
[----:B--2---:R-:W-:-:S05]  /*e310*/  @!P1 IMAD R3, R3, R17, R2 ;  /* 0x0000001103039224 */ /* 0x004fca00078e0202 */
[----:B------:R0:W-:Y:S01]  /*e320*/  @!P1 STG.E.U8 desc[UR36][R4.64+0xf9], R3 ;  /* 0x0000f90304009986 */ /* 0x0001e2000c101124 */
[C---:B------:R-:W-:Y:S02]  /*e330*/  ISETP.LT.OR P1, PT, R0.reuse, 0xf9, !P0 ;  /* 0x000000f90000780c */ /* 0x040fe40004721670 */
[----:B------:R-:W-:-:S11]  /*e340*/  ISETP.LT.OR P0, PT, R0, 0xfa, !P0 ;  /* 0x000000fa0000780c */ /* 0x000fd60004701670 */
[----:B0-----:R-:W-:Y:S05]  /*e350*/  @P1 BRA `(.L_x_283) ;  /* 0x00000000000c1947 */ /* 0x001fea0003800000 */
[----:B------:R-:W2:Y:S02]  /*e360*/  LDG.E.U8 R16, desc[UR36][R12.64+0xf8] ;  /* 0x0000f8240c107981 */ /* 0x000ea4000c1e1100 */
[----:B--2---:R-:W-:-:S05]  /*e370*/  PRMT R3, R16, 0x8880, RZ ;  /* 0x0000888010037816 */ /* 0x004fca00000000ff */
[----:B------:R-:W-:-:S07]  /*e380*/  IMAD R2, R3, R18, RZ ;  /* 0x0000001203027224 */ /* 0x000fce00078e02ff */
.L_x_283:
[----:B------:R-:W-:Y:S05]  /*e390*/  BSYNC B1 ;  /* 0x0000000000017941 */ /* 0x000fea0003800000 */
.L_x_282:
[----:B------:R-:W2:Y:S01]  /*e3a0*/  LDL.LU R3, [R1+0x1f8] ;  /* 0x0001f80001037983 */ /* 0x000ea20000300800 */
[----:B------:R-:W-:Y:S01]  /*e3b0*/  BSSY B1, `(.L_x_284) ;  /* 0x0000008000017945 */ /* 0x000fe20003800000 */
[----:B------:R-:W-:Y:S02]  /*e3c0*/  IMAD R21, R161, R21, R20 ;  /* 0x00000015a1157224 */ /* 0x000fe400078e0214 */
[----:B--2---:R-:W-:-:S05]  /*e3d0*/  @!P1 IMAD R3, R3, R17, R2 ;  /* 0x0000001103039224 */ /* 0x004fca00078e0202 */
[----:B------:R0:W-:Y:S01]  /*e3e0*/  @!P1 STG.E.U8 desc[UR36][R10.64+0xf8], R3 ;  /* 0x0000f8030a009986 */ /* 0x0001e2000c101124 */
[----:B------:R-:W-:Y:S05]  /*e3f0*/  @P0 BRA `(.L_x_285) ;  /* 0x00000000000c0947 */ /* 0x000fea0003800000 */
[----:B------:R-:W0:Y:S02]  /*e400*/  LDG.E.U8 R16, desc[UR36][R12.64+0xf9] ;  /* 0x0000f9240c107981 */ /* 0x000e24000c1e1100 */
[----:B0-----:R-:W-:-:S05]  /*e410*/  PRMT R3, R16, 0x8880, RZ ;  /* 0x0000888010037816 */ /* 0x001fca00000000ff */
[----:B------:R-:W-:-:S07]  /*e420*/  IMAD R2, R3, R18, RZ ;  /* 0x0000001203027224 */ /* 0x000fce00078e02ff */
.L_x_285:
[----:B------:R-:W-:Y:S05]  /*e430*/  BSYNC B1 ;  /* 0x0000000000017941 */ /* 0x000fea0003800000 */
.L_x_284:
[----:B0-----:R-:W2:Y:S01]  /*e440*/  LDL.LU R3, [R1+0x1fc] ;  /* 0x0001fc0001037983 */ /* 0x001ea20000300800 */
[----:B------:R-:W-:Y:S01]  /*e450*/  BSSY B1, `(.L_x_286) ;  /* 0x0000009000017945 */ /* 0x000fe20003800000 */
[----:B------:R-:W-:Y:S02]  /*e460*/  IADD3.X R15, R23, R157, R21, P3, !PT ;  /* 0x0000009d170f7210 */ /* 0x000fe40001ffe415 */
[----:B------:R-:W-:Y:S01]  /*e470*/  IADD3 R158, R21, R159, RZ ;  /* 0x0000009f159e7210 */ /* 0x000fe20007ffe0ff */
[----:B--2---:R-:W-:-:S05]  /*e480*/  @!P0 IMAD R3, R3, R17, R2 ;  /* 0x0000001103038224 */ /* 0x004fca00078e0202 */
[----:B------:R0:W-:Y:S01]  /*e490*/  @!P0 STG.E.U8 desc[UR36][R10.64+0xf9], R3 ;  /* 0x0000f9030a008986 */ /* 0x0001e2000c101124 */
[----:B------:R-:W-:Y:S05]  /*e4a0*/  @P6 BRA `(.L_x_287) ;  /* 0x00000000000c6947 */ /* 0x000fea0003800000 */
[----:B------:R-:W0:Y:S02]  /*e4b0*/  LDG.E.U8 R16, desc[UR36][R14.64] ;  /* 0x000000240e107981 */ /* 0x000e24000c1e1100 */
[----:B0-----:R-:W-:-:S05]  /*e4c0*/  PRMT R3, R16, 0x8880, RZ ;  /* 0x0000888010037816 */ /* 0x001fca00000000ff */
[----:B------:R-:W-:-:S07]  /*e4d0*/  IMAD R2, R3, R18, RZ ;  /* 0x0000001203027224 */ /* 0x000fce00078e02ff */
.L_x_287:
[----:B------:R-:W-:Y:S05]  /*e4e0*/  BSYNC B1 ;  /* 0x0000000000017941 */ /* 0x000fea0003800000 */
.L_x_286:
[----:B------:R-:W-:Y:S01]  /*e4f0*/  ISETP.LT.OR P3, PT, R0, 0x2, !P2 ;  /* 0x000000020000780c */ /* 0x000fe20005761670 */
[----:B0-----:R-:W-:Y:S01]  /*e500*/  @!P6 IMAD R3, R24, R17, R2 ;  /* 0x000000111803e224 */ /* 0x001fe200078e0202 */
[----:B------:R-:W-:Y:S01]  /*e510*/  ISETP.GE.AND P0, PT, R19, 0x89, PT ;  /* 0x000000891300780c */ /* 0x000fe20003f06270 */
[----:B------:R-:W-:Y:S01]  /*e520*/  BSSY B1, `(.L_x_288) ;  /* 0x000000b000017945 */ /* 0x000fe20003800000 */
[----:B------:R-:W-:Y:S02]  /*e530*/  IADD3.X R155, R153, R23, R158, P5, P4 ;  /* 0x00000017999b7210 */ /* 0x000fe40002fe849e */
[----:B------:R0:W-:Y:S01]  /*e540*/  @!P6 STG.E.U8 desc[UR36][R6.64], R3 ;  /* 0x000000030600e986 */ /* 0x0001e2000c101124 */
[C---:B------:R-:W-:Y:S02]  /*e550*/  ISETP.LT.OR P4, PT, R0.reuse, 0x1, !P0 ;  /* 0x000000010000780c */ /* 0x040fe40004781670 */
[C---:B------:R-:W-:Y:S02]  /*e560*/  ISETP.LT.OR P5, PT, R0.reuse, 0x2, !P0 ;  /* 0x000000020000780c */ /* 0x040fe400047a1670 */
[----:B------:R-:W-:-:S02]  /*e570*/  ISETP.LT.OR P6, PT, R0, 0x9, !P2 ;  /* 0x000000090000780c */ /* 0x000fc400057c1670 */
[----:B------:R-:W-:Y:S01]  /*e580*/  ISETP.LT.OR P1, PT, R0, 0xa, !P2 ;  /* 0x0000000a0000780c */ /* 0x000fe20005721670 */
[----:B------:R-:W-:-:S12]  /*e590*/  @P3 BRA `(.L_x_289) ;  /* 0x00000000000c3947 */ /* 0x000fd80003800000 */
[----:B------:R-:W0:Y:S02]  /*e5a0*/  LDG.E.U8 R16, desc[UR36][R14.64+0x1] ;  /* 0x000001240e107981 */ /* 0x000e24000c1e1100 */
[----:B0-----:R-:W-:-:S05]  /*e5b0*/  PRMT R3, R16, 0x8880, RZ ;  /* 0x0000888010037816 */ /* 0x001fca00000000ff */
[----:B------:R-:W-:-:S07]  /*e5c0*/  IMAD R2, R3, R18, RZ ;  /* 0x0000001203027224 */ /* 0x000fce00078e02ff */
.L_x_289:
[----:B------:R-:W-:Y:S05]  /*e5d0*/  BSYNC B1 ;  /* 0x0000000000017941 */ /* 0x000fea0003800000 */
.L_x_288:
[----:B------:R-:W-:Y:S01]  /*e5e0*/  @!P3 IMAD R25, R25, R17, R2 ;  /* 0x000000111919b224 */ /* 0x000fe200078e0202 */
[----:B------:R-:W-:Y:S04]  /*e5f0*/  BSSY B1, `(.L_x_290) ;  /* 0x0000006000017945 */ /* 0x000fe80003800000 */
[----:B------:R1:W-:Y:S01]  /*e600*/  @!P3 STG.E.U8 desc[UR36][R6.64+0x1], R25 ;  /* 0x000001190600b986 */ /* 0x0003e2000c101124 */
[----:B------:R-:W-:Y:S05]  /*e610*/  @P4 BRA `(.L_x_291) ;  /* 0x00000000000c4947 */ /* 0x000fea0003800000 */
[----:B------:R-:W0:Y:S02]  /*e620*/  LDG.E.U8 R16, desc[UR36][R154.64] ;  /* 0x000000249a107981 */ /* 0x000e24000c1e1100 */
[----:B0-----:R-:W-:-:S05]  /*e630*/  PRMT R3, R16, 0x8880, RZ ;  /* 0x0000888010037816 */ /* 0x001fca00000000ff */
[----:B------:R-:W-:-:S07]  /*e640*/  IMAD R2, R3, R18, RZ ;  /* 0x0000001203027224 */ /* 0x000fce00078e02ff */
.L_x_291:
[----:B------:R-:W-:Y:S05]  /*e650*/  BSYNC B1 ;  /* 0x0000000000017941 */ /* 0x000fea0003800000 */
.L_x_290:
[----:B0-----:R-:W-:Y:S01]  /*e660*/  @!P4 IMAD R3, R26, R17, R2 ;  /* 0x000000111a03c224 */ /* 0x001fe200078e0202 */
[----:B------:R-:W-:Y:S04]  /*e670*/  BSSY B1, `(.L_x_292) ;  /* 0x0000006000017945 */ /* 0x000fe80003800000 */
[----:B------:R0:W-:Y:S01]  /*e680*/  @!P4 STG.E.U8 desc[UR36][R8.64], R3 ;  /* 0x000000030800c986 */ /* 0x0001e2000c101124 */
[----:B------:R-:W-:Y:S05]  /*e690*/  @P5 BRA `(.L_x_293) ;  /* 0x00000000000c5947 */ /* 0x000fea0003800000 */
[----:B------:R-:W0:Y:S02]  /*e6a0*/  LDG.E.U8 R16, desc[UR36][R154.64+0x1] ;  /* 0x000001249a107981 */ /* 0x000e24000c1e1100 */
[----:B0-----:R-:W-:-:S05]  /*e6b0*/  PRMT R3, R16, 0x8880, RZ ;  /* 0x0000888010037816 */ /* 0x001fca00000000ff */
[----:B------:R-:W-:-:S07]  /*e6c0*/  IMAD R2, R3, R18, RZ ;  /* 0x0000001203027224 */ /* 0x000fce00078e02ff */
.L_x_293:
[----:B------:R-:W-:Y:S05]  /*e6d0*/  BSYNC B1 ;  /* 0x0000000000017941 */ /* 0x000fea0003800000 */
.L_x_292:
[----:B------:R-:W-:Y:S01]  /*e6e0*/  @!P5 IMAD R27, R27, R17, R2 ;  /* 0x000000111b1bd224 */ /* 0x000fe200078e0202 */
[----:B------:R-:W-:Y:S04]  /*e6f0*/  BSSY B1, `(.L_x_294) ;  /* 0x0000006000017945 */ /* 0x000fe80003800000 */
[----:B------:R2:W-:Y:S01]  /*e700*/  @!P5 STG.E.U8 desc[UR36][R8.64+0x1], R27 ;  /* 0x0000011b0800d986 */ /* 0x0005e2000c101124 */
[----:B------:R-:W-:Y:S05]  /*e710*/  @P6 BRA `(.L_x_295) ;  /* 0x00000000000c6947 */ /* 0x000fea0003800000 */
[----:B------:R-:W0:Y:S02]  /*e720*/  LDG.E.U8 R16, desc[UR36][R14.64+0x8] ;  /* 0x000008240e107981 */ /* 0x000e24000c1e1100 */
[----:B0-----:R-:W-:-:S05]  /*e730*/  PRMT R3, R16, 0x8880, RZ ;  /* 0x0000888010037816 */ /* 0x001fca00000000ff */
[----:B------:R-:W-:-:S07]  /*e740*/  IMAD R2, R3, R18, RZ ;  /* 0x0000001203027224 */ /* 0x000fce00078e02ff */
.L_x_295:
[----:B------:R-:W-:Y:S05]  /*e750*/  BSYNC B1 ;  /* 0x0000000000017941 */ /* 0x000fea0003800000 */
.L_x_294:
[----:B0-----:R-:W-:Y:S01]  /*e760*/  @!P6 IMAD R3, R28, R17, R2 ;  /* 0x000000111c03e224 */ /* 0x001fe200078e0202 */
[----:B------:R-:W-:Y:S04]  /*e770*/  BSSY B1, `(.L_x_296) ;  /* 0x0000006000017945 */ /* 0x000fe80003800000 */
[----:B------:R0:W-:Y:S01]  /*e780*/  @!P6 STG.E.U8 desc[UR36][R6.64+0x8], R3 ;  /* 0x000008030600e986 */ /* 0x0001e2000c101124 */
[----:B------:R-:W-:Y:S05]  /*e790*/  @P1 BRA `(.L_x_297) ;  /* 0x00000000000c1947 */ /* 0x000fea0003800000 */
[----:B------:R-:W0:Y:S02]  /*e7a0*/  LDG.E.U8 R16, desc[UR36][R14.64+0x9] ;  /* 0x000009240e107981 */ /* 0x000e24000c1e1100 */
[----:B0-----:R-:W-:-:S05]  /*e7b0*/  PRMT R3, R16, 0x8880, RZ ;  /* 0x0000888010037816 */ /* 0x001fca00000000ff */
[----:B------:R-:W-:-:S07]  /*e7c0*/  IMAD R2, R3, R18, RZ ;  /* 0x0000001203027224 */ /* 0x000fce00078e02ff */
.L_x_297:
[----:B------:R-:W-:Y:S05]  /*e7d0*/  BSYNC B1 ;  /* 0x0000000000017941 */ /* 0x000fea0003800000 */
.L_x_296:
[C---:B------:R-:W-:Y:S01]  /*e7e0*/  ISETP.LT.OR P4, PT, R0.reuse, 0x9, !P0 ;  /* 0x000000090000780c */ /* 0x040fe20004781670 */
[----:B------:R-:W-:Y:S01]  /*e7f0*/  @!P1 IMAD R29, R29, R17, R2 ;  /* 0x000000111d1d9224 */ /* 0x000fe200078e0202 */
[----:B------:R-:W-:Y:S01]  /*e800*/  BSSY B1, `(.L_x_298) ;  /* 0x000000a000017945 */ /* 0x000fe20003800000 */
[C---:B------:R-:W-:Y:S02]  /*e810*/  ISETP.LT.OR P3, PT, R0.reuse, 0xa, !P0 ;  /* 0x0000000a0000780c */ /* 0x040fe40004761670 */
[C---:B------:R-:W-:Y:S01]  /*e820*/  ISETP.LT.OR P5, PT, R0.reuse, 0x11, !P2 ;  /* 0x000000110000780c */ /* 0x040fe200057a1670 */
[----:B------:R3:W-:Y:S01]  /*e830*/  @!P1 STG.E.U8 desc[UR36][R6.64+0x9], R29 ;  /* 0x0000091d06009986 */ /* 0x0007e2000c101124 */
[C---:B------:R-:W-:Y:S02]  /*e840*/  ISETP.LT.OR P6, PT, R0.reuse, 0x12, !P2 ;  /* 0x000000120000780c */ /* 0x040fe400057c1670 */
[----:B------:R-:W-:-:S04]  /*e850*/  ISETP.LT.OR P1, PT, R0, 0x11, !P0 ;  /* 0x000000110000780c */ /* 0x000fc80004721670 */
[----:B------:R-:W-:Y:S09]  /*e860*/  @P4 BRA `(.L_x_299) ;  /* 0x00000000000c4947 */ /* 0x000ff20003800000 */
[----:B------:R-:W0:Y:S02]  /*e870*/  LDG.E.U8 R16, desc[UR36][R154.64+0x8] ;  /* 0x000008249a107981 */ /* 0x000e24000c1e1100 */
[----:B0-----:R-:W-:-:S05]  /*e880*/  PRMT R3, R16, 0x8880, RZ ;  /* 0x0000888010037816 */ /* 0x001fca00000000ff */
[----:B------:R-:W-:-:S07]  /*e890*/  IMAD R2, R3, R18, RZ ;  /* 0x0000001203027224 */ /* 0x000fce00078e02ff */
.L_x_299:
[----:B------:R-:W-:Y:S05]  /*e8a0*/  BSYNC B1 ;  /* 0x0000000000017941 */ /* 0x000fea0003800000 */
.L_x_298:
[----:B0-----:R-:W-:Y:S01]  /*e8b0*/  @!P4 IMAD R3, R30, R17, R2 ;  /* 0x000000111e03c224 */ /* 0x001fe200078e0202 */
[----:B------:R-:W-:Y:S04]  /*e8c0*/  BSSY B1, `(.L_x_300) ;  /* 0x0000006000017945 */ /* 0x000fe80003800000 */
[----:B------:R0:W-:Y:S01]  /*e8d0*/  @!P4 STG.E.U8 desc[UR36][R8.64+0x8], R3 ;  /* 0x000008030800c986 */ /* 0x0001e2000c101124 */
[----:B------:R-:W-:Y:S05]  /*e8e0*/  @P3 BRA `(.L_x_301) ;  /* 0x00000000000c3947 */ /* 0x000fea0003800000 */
[----:B------:R-:W0:Y:S02]  /*e8f0*/  LDG.E.U8 R16, desc[UR36][R154.64+0x9] ;  /* 0x000009249a107981 */ /* 0x000e24000c1e1100 */
[----:B0-----:R-:W-:-:S05]  /*e900*/  PRMT R3, R16, 0x8880, RZ ;  /* 0x0000888010037816 */ /* 0x001fca00000000ff */
[----:B------:R-:W-:-:S07]  /*e910*/  IMAD R2, R3, R18, RZ ;  /* 0x0000001203027224 */ /* 0x000fce00078e02ff */
.L_x_301:
[----:B------:R-:W-:Y:S05]  /*e920*/  BSYNC B1 ;  /* 0x0000000000017941 */ /* 0x000fea0003800000 */
.L_x_300:
[----:B------:R-:W-:Y:S01]  /*e930*/  @!P3 IMAD R31, R31, R17, R2 ;  /* 0x000000111f1fb224 */ /* 0x000fe200078e0202 */
[----:B------:R-:W-:Y:S04]  /*e940*/  BSSY B1, `(.L_x_302) ;  /* 0x0000006000017945 */ /* 0x000fe80003800000 */
[----:B------:R4:W-:Y:S01]  /*e950*/  @!P3 STG.E.U8 desc[UR36][R8.64+0x9], R31 ;  /* 0x0000091f0800b986 */ /* 0x0009e2000c101124 */
[----:B------:R-:W-:Y:S05]  /*e960*/  @P5 BRA `(.L_x_303) ;  /* 0x00000000000c5947 */ /* 0x000fea0003800000 */
[----:B------:R-:W0:Y:S02]  /*e970*/  LDG.E.U8 R16, desc[UR36][R14.64+0x10] ;  /* 0x000010240e107981 */ /* 0x000e24000c1e1100 */
[----:B0-----:R-:W-:-:S05]  /*e980*/  PRMT R3, R16, 0x8880, RZ ;  /* 0x0000888010037816 */ /* 0x001fca00000000ff */
[----:B------:R-:W-:-:S07]  /*e990*/  IMAD R2, R3, R18, RZ ;  /* 0x0000001203027224 */ /* 0x000fce00078e02ff */
.L_x_303:
[----:B------:R-:W-:Y:S05]  /*e9a0*/  BSYNC B1 ;  /* 0x0000000000017941 */ /* 0x000fea0003800000 */
.L_x_302:
[----:B0-----:R-:W-:Y:S01]  /*e9b0*/  @!P5 IMAD R3, R32, R17, R2 ;  /* 0x000000112003d224 */ /* 0x001fe200078e0202 */
[----:B------:R-:W-:Y:S04]  /*e9c0*/  BSSY B1, `(.L_x_304) ;  /* 0x0000006000017945 */ /* 0x000fe80003800000 */
[----:B------:R0:W-:Y:S01]  /*e9d0*/  @!P5 STG.E.U8 desc[UR36][R6.64+0x10], R3 ;  /* 0x000010030600d986 */ /* 0x0001e2000c101124 */
[----:B------:R-:W-:Y:S05]  /*e9e0*/  @P6 BRA `(.L_x_305) ;  /* 0x00000000000c6947 */ /* 0x000fea0003800000 */
[----:B------:R-:W0:Y:S02]  /*e9f0*/  LDG.E.U8 R16, desc[UR36][R14.64+0x11] ;  /* 0x000011240e107981 */ /* 0x000e24000c1e1100 */
[----:B0-----:R-:W-:-:S05]  /*ea00*/  PRMT R3, R16, 0x8880, RZ ;  /* 0x0000888010037816 */ /* 0x001fca00000000ff */
[----:B------:R-:W-:-:S07]  /*ea10*/  IMAD R2, R3, R18, RZ ;  /* 0x0000001203027224 */ /* 0x000fce00078e02ff */
.L_x_305:
[----:B------:R-:W-:Y:S05]  /*ea20*/  BSYNC B1 ;  /* 0x0000000000017941 */ /* 0x000fea0003800000 */
.L_x_304:
[----:B------:R-:W-:Y:S01]  /*ea30*/  @!P6 IMAD R33, R33, R17, R2 ;  /* 0x000000112121e224 */ /* 0x000fe200078e0202 */
[----:B------:R-:W-:Y:S04]  /*ea40*/  BSSY B1, `(.L_x_306) ;  /* 0x0000006000017945 */ /* 0x000fe80003800000 */
[----:B------:R0:W-:Y:S01]  /*ea50*/  @!P6 STG.E.U8 desc[UR36][R6.64+0x11], R33 ;  /* 0x000011210600e986 */ /* 0x0001e2000c101124 */
[----:B------:R-:W-:Y:S05]  /*ea60*/  @P1 BRA `(.L_x_307) ;  /* 0x00000000000c1947 */ /* 0x000fea0003800000 */
[----:B------:R-:W0:Y:S02]  /*ea70*/  LDG.E.U8 R16, desc[UR36][R154.64+0x10] ;  /* 0x000010249a107981 */ /* 0x000e24000c1e1100 */
[----:B0-----:R-:W-:-:S05]  /*ea80*/  PRMT R3, R16, 0x8880, RZ ;  /* 0x0000888010037816 */ /* 0x001fca00000000ff */
[----:B------:R-:W-:-:S07]  /*ea90*/  IMAD R2, R3, R18, RZ ;  /* 0x0000001203027224 */ /* 0x000fce00078e02ff */
.L_x_307:
[----:B------:R-:W-:Y:S05]  /*eaa0*/  BSYNC B1 ;  /* 0x0000000000017941 */ /* 0x000fea0003800000 */
.L_x_306:
[----:B------:R-:W-:Y:S01]  /*eab0*/  ISETP.LT.OR P4, PT, R0, 0x12, !P0 ;  /* 0x000000120000780c */ /* 0x000fe20004781670 */
[----:B0-----:R-:W-:Y:S01]  /*eac0*/  @!P1 IMAD R3, R34, R17, R2 ;  /* 0x0000001122039224 */ /* 0x001fe200078e0202 */
        /* <DEDUP_REMOVED lines=10> */
.L_x_309:
[----:B------:R-:W-:Y:S05]  /*eb70*/  BSYNC B1 ;  /* 0x0000000000017941 */ /* 0x000fea0003800000 */
.L_x_308:
[----:B------:R-:W-:Y:S01]  /*eb80*/  @!P4 IMAD R35, R35, R17, R2 ;  /* 0x000000112323c224 */ /* 0x000fe200078e0202 */
[----:B------:R-:W-:Y:S04]  /*eb90*/  BSSY B1, `(.L_x_310) ;  /* 0x0000006000017945 */ /* 0x000fe80003800000 */
[----:B------:R0:W-:Y:S01]  /*eba0*/  @!P4 STG.E.U8 desc[UR36][R8.64+0x11], R35 ;  /* 0x000011230800c986 */ /* 0x0001e2000c101124 */
[----:B------:R-:W-:Y:S05]  /*ebb0*/  @P3 BRA `(.L_x_311) ;  /* 0x00000000000c3947 */ /* 0x000fea0003800000 */
[----:B------:R-:W0:Y:S02]  /*ebc0*/  LDG.E.U8 R16, desc[UR36][R14.64+0x18] ;  /* 0x000018240e107981 */ /* 0x000e24000c1e1100 */
[----:B0-----:R-:W-:-:S05]  /*ebd0*/  PRMT R3, R16, 0x8880, RZ ;  /* 0x0000888010037816 */ /* 0x001fca00000000ff */
[----:B------:R-:W-:-:S07]  /*ebe0*/  IMAD R2, R3, R18, RZ ;  /* 0x0000001203027224 */ /* 0x000fce00078e02ff */
.L_x_311:
[----:B------:R-:W-:Y:S05]  /*ebf0*/  BSYNC B1 ;  /* 0x0000000000017941 */ /* 0x000fea0003800000 */
.L_x_310:
[----:B0-----:R-:W-:Y:S01]  /*ec00*/  @!P3 IMAD R3, R36, R17, R2 ;  /* 0x000000112403b224 */ /* 0x001fe200078e0202 */
[----:B------:R-:W-:Y:S04]  /*ec10*/  BSSY B1, `(.L_x_312) ;  /* 0x0000006000017945 */ /* 0x000fe80003800000 */
[----:B------:R0:W-:Y:S01]  /*ec20*/  @!P3 STG.E.U8 desc[UR36][R6.64+0x18], R3 ;  /* 0x000018030600b986 */ /* 0x0001e2000c101124 */
[----:B------:R-:W-:Y:S05]  /*ec30*/  @P5 BRA `(.L_x_313) ;  /* 0x00000000000c5947 */ /* 0x000fea0003800000 */
[----:B------:R-:W0:Y:S02]  /*ec40*/  LDG.E.U8 R16, desc[UR36][R14.64+0x19] ;  /* 0x000019240e107981 */ /* 0x000e24000c1e1100 */
[----:B0-----:R-:W-:-:S05]  /*ec50*/  PRMT R3, R16, 0x8880, RZ ;  /* 0x0000888010037816 */ /* 0x001fca00000000ff */
[----:B------:R-:W-:-:S07]  /*ec60*/  IMAD R2, R3, R18, RZ ;  /* 0x0000001203027224 */ /* 0x000fce00078e02ff */
.L_x_313:
[----:B------:R-:W-:Y:S05]  /*ec70*/  BSYNC B1 ;  /* 0x0000000000017941 */ /* 0x000fea0003800000 */
.L_x_312:
[----:B------:R-:W-:Y:S01]  /*ec80*/  @!P5 IMAD R37, R37, R17, R2 ;  /* 0x000000112525d224 */ /* 0x000fe200078e0202 */
[----:B------:R-:W-:Y:S04]  /*ec90*/  BSSY B1, `(.L_x_314) ;  /* 0x0000006000017945 */ /* 0x000fe80003800000 */
[----:B------:R0:W-:Y:S01]  /*eca0*/  @!P5 STG.E.U8 desc[UR36][R6.64+0x19], R37 ;  /* 0x000019250600d986 */ /* 0x0001e2000c101124 */
[----:B------:R-:W-:Y:S05]  /*ecb0*/  @P6 BRA `(.L_x_315) ;  /* 0x00000000000c6947 */ /* 0x000fea0003800000 */
[----:B------:R-:W0:Y:S02]  /*ecc0*/  LDG.E.U8 R16, desc[UR36][R154.64+0x18] ;  /* 0x000018249a107981 */ /* 0x000e24000c1e1100 */
[----:B0-----:R-:W-:-:S05]  /*ecd0*/  PRMT R3, R16, 0x8880, RZ ;  /* 0x0000888010037816 */ /* 0x001fca00000000ff */
[----:B------:R-:W-:-:S07]  /*ece0*/  IMAD R2, R3, R18, RZ ;  /* 0x0000001203027224 */ /* 0x000fce00078e02ff */
.L_x_315:
[----:B------:R-:W-:Y:S05]  /*ecf0*/  BSYNC B1 ;  /* 0x0000000000017941 */ /* 0x000fea0003800000 */
.L_x_314:
[----:B0-----:R-:W-:Y:S01]  /*ed00*/  @!P6 IMAD R3, R38, R17, R2 ;  /* 0x000000112603e224 */ /* 0x001fe200078e0202 */
[----:B------:R-:W-:Y:S04]  /*ed10*/  BSSY B1, `(.L_x_316) ;  /* 0x0000006000017945 */ /* 0x000fe80003800000 */
[----:B------:R0:W-:Y:S01]  /*ed20*/  @!P6 STG.E.U8 desc[UR36][R8.64+0x18], R3 ;  /* 0x000018030800e986 */ /* 0x0001e2000c101124 */
[----:B------:R-:W-:Y:S05]  /*ed30*/  @P1 BRA `(.L_x_317) ;  /* 0x00000000000c1947 */ /* 0x000fea0003800000 */
[----:B------:R-:W0:Y:S02]  /*ed40*/  LDG.E.U8 R16, desc[UR36][R154.64+0x19] ;  /* 0x000019249a107981 */ /* 0x000e24000c1e1100 */
[----:B0-----:R-:W-:-:S05]  /*ed50*/  PRMT R3, R16, 0x8880, RZ ;  /* 0x0000888010037816 */ /* 0x001fca00000000ff */
[----:B------:R-:W-:-:S07]  /*ed60*/  IMAD R2, R3, R18, RZ ;  /* 0x0000001203027224 */ /* 0x000fce00078e02ff */
.L_x_317:
[----:B------:R-:W-:Y:S05]  /*ed70*/  BSYNC B1 ;  /* 0x0000000000017941 */ /* 0x000fea0003800000 */
.L_x_316:
        /* <DEDUP_REMOVED lines=12> */
.L_x_319:
[----:B------:R-:W-:Y:S05]  /*ee40*/  BSYNC B1 ;  /* 0x0000000000017941 */ /* 0x000fea0003800000 */
.L_x_318:
[----:B0-----:R-:W-:Y:S01]  /*ee50*/  @!P4 IMAD R3, R40, R17, R2 ;  /* 0x000000112803c224 */ /* 0x001fe200078e0202 */
[----:B------:R-:W-:Y:S04]  /*ee60*/  BSSY B1, `(.L_x_320) ;  /* 0x0000006000017945 */ /* 0x000fe80003800000 */
[----:B------:R0:W-:Y:S01]  /*ee70*/  @!P4 STG.E.U8 desc[UR36][R6.64+0x20], R3 ;  /* 0x000020030600c986 */ /* 0x0001e2000c101124 */
[----:B------:R-:W-:Y:S05]  /*ee80*/  @P3 BRA `(.L_x_321) ;  /* 0x00000000000c3947 */ /* 0x000fea0003800000 */
[----:B------:R-:W0:Y:S02]  /*ee90*/  LDG.E.U8 R16, desc[UR36][R14.64+0x21] ;  /* 0x000021240e107981 */ /* 0x000e24000c1e1100 */
[----:B0-----:R-:W-:-:S05]  /*eea0*/  PRMT R3, R16, 0x8880, RZ ;  /* 0x0000888010037816 */ /* 0x001fca00000000ff */
[----:B------:R-:W-:-:S07]  /*eeb0*/  IMAD R2, R3, R18, RZ ;  /* 0x0000001203027224 */ /* 0x000fce00078e02ff */
.L_x_321:
[----:B------:R-:W-:Y:S05]  /*eec0*/  BSYNC B1 ;  /* 0x0000000000017941 */ /* 0x000fea0003800000 */
.L_x_320:
[----:B------:R-:W-:Y:S01]  /*eed0*/  @!P3 IMAD R41, R41, R17, R2 ;  /* 0x000000112929b224 */ /* 0x000fe200078e0202 */
[----:B------:R-:W-:Y:S04]  /*eee0*/  BSSY B1, `(.L_x_322) ;  /* 0x0000006000017945 */ /* 0x000fe80003800000 */
[----:B------:R0:W-:Y:S01]  /*eef0*/  @!P3 STG.E.U8 desc[UR36][R6.64+0x21], R41 ;  /* 0x000021290600b986 */ /* 0x0001e2000c101124 */
[----:B------:R-:W-:Y:S05]  /*ef00*/  @P5 BRA `(.L_x_323) ;  /* 0x00000000000c5947 */ /* 0x000fea0003800000 */
[----:B------:R-:W0:Y:S02]  /*ef10*/  LDG.E.U8 R16, desc[UR36][R154.64+0x20] ;  /* 0x000020249a107981 */ /* 0x000e24000c1e1100 */
[----:B0-----:R-:W-:-:S05]  /*ef20*/  PRMT R3, R16, 0x8880, RZ ;  /* 0x0000888010037816 */ /* 0x001fca00000000ff */
[----:B------:R-:W-:-:S07]  /*ef30*/  IMAD R2, R3, R18, RZ ;  /* 0x0000001203027224 */ /* 0x000fce00078e02ff */
.L_x_323:
[----:B------:R-:W-:Y:S05]  /*ef40*/  BSYNC B1 ;  /* 0x0000000000017941 */ /* 0x000fea0003800000 */
.L_x_322:
[----:B0-----:R-:W-:Y:S01]  /*ef50*/  @!P5 IMAD R3, R42, R17, R2 ;  /* 0x000000112a03d224 */ /* 0x001fe200078e0202 */
[----:B------:R-:W-:Y:S04]  /*ef60*/  BSSY B1, `(.L_x_324) ;  /* 0x0000006000017945 */ /* 0x000fe80003800000 */
[----:B------:R0:W-:Y:S01]  /*ef70*/  @!P5 STG.E.U8 desc[UR36][R8.64+0x20], R3 ;  /* 0x000020030800d986 */ /* 0x0001e2000c101124 */
[----:B------:R-:W-:Y:S05]  /*ef80*/  @P6 BRA `(.L_x_325) ;  /* 0x00000000000c6947 */ /* 0x000fea0003800000 */
[----:B------:R-:W0:Y:S02]  /*ef90*/  LDG.E.U8 R16, desc[UR36][R154.64+0x21] ;  /* 0x000021249a107981 */ /* 0x000e24000c1e1100 */
[----:B0-----:R-:W-:-:S05]  /*efa0*/  PRMT R3, R16, 0x8880, RZ ;  /* 0x0000888010037816 */ /* 0x001fca00000000ff */
[----:B------:R-:W-:-:S07]  /*efb0*/  IMAD R2, R3, R18, RZ ;  /* 0x0000001203027224 */ /* 0x000fce00078e02ff */
.L_x_325:
[----:B------:R-:W-:Y:S05]  /*efc0*/  BSYNC B1 ;  /* 0x0000000000017941 */ /* 0x000fea0003800000 */
.L_x_324:
[----:B------:R-:W-:Y:S01]  /*efd0*/  @!P6 IMAD R43, R43, R17, R2 ;  /* 0x000000112b2be224 */ /* 0x000fe200078e0202 */
[----:B------:R-:W-:Y:S04]  /*efe0*/  BSSY B1, `(.L_x_326) ;  /* 0x0000006000017945 */ /* 0x000fe80003800000 */
[----:B------:R0:W-:Y:S01]  /*eff0*/  @!P6 STG.E.U8 desc[UR36][R8.64+0x21], R43 ;  /* 0x0000212b0800e986 */ /* 0x0001e2000c101124 */
[----:B------:R-:W-:Y:S05]  /*f000*/  @P1 BRA `(.L_x_327) ;  /* 0x00000000000c1947 */ /* 0x000fea0003800000 */
[----:B------:R-:W0:Y:S02]  /*f010*/  LDG.E.U8 R16, desc[UR36][R14.64+0x28] ;  /* 0x000028240e107981 */ /* 0x000e24000c1e1100 */
[----:B0-----:R-:W-:-:S05]  /*f020*/  PRMT R3, R16, 0x8880, RZ ;  /* 0x0000888010037816 */ /* 0x001fca00000000ff */
[----:B------:R-:W-:-:S07]  /*f030*/  IMAD R2, R3, R18, RZ ;  /* 0x0000001203027224 */ /* 0x000fce00078e02ff */
.L_x_327:
[----:B------:R-:W-:Y:S05]  /*f040*/  BSYNC B1 ;  /* 0x0000000000017941 */ /* 0x000fea0003800000 */
.L_x_326:
        /* <DEDUP_REMOVED lines=12> */
.L_x_329:
[----:B------:R-:W-:Y:S05]  /*f110*/  BSYNC B1 ;  /* 0x0000000000017941 */ /* 0x000fea0003800000 */
.L_x_328:
[----:B------:R-:W-:Y:S01]  /*f120*/  @!P4 IMAD R45, R45, R17, R2 ;  /* 0x000000112d2dc224 */ /* 0x000fe200078e0202 */
[----:B------:R-:W-:Y:S04]  /*f130*/  BSSY B1, `(.L_x_330) ;  /* 0x0000006000017945 */ /* 0x000fe80003800000 */
[----:B------:R0:W-:Y:S01]  /*f140*/  @!P4 STG.E.U8 desc[UR36][R6.64+0x29], R45 ;  /* 0x0000292d0600c986 */ /* 0x0001e2000c101124 */
[----:B------:R-:W-:Y:S05]  /*f150*/  @P3 BRA `(.L_x_331) ;  /* 0x00000000000c3947 */ /* 0x000fea0003800000 */
[----:B------:R-:W0:Y:S02]  /*f160*/  LDG.E.U8 R16, desc[UR36][R154.64+0x28] ;  /* 0x000028249a107981 */ /* 0x000e24000c1e1100 */
[----:B0-----:R-:W-:-:S05]  /*f170*/  PRMT R3, R16, 0x8880, RZ ;  /* 0x0000888010037816 */ /* 0x001fca00000000ff */
[----:B------:R-:W-:-:S07]  /*f180*/  IMAD R2, R3, R18, RZ ;  /* 0x0000001203027224 */ /* 0x000fce00078e02ff */
.L_x_331:
[----:B------:R-:W-:Y:S05]  /*f190*/  BSYNC B1 ;  /* 0x0000000000017941 */ /* 0x000fea0003800000 */
.L_x_330:
[----:B0-----:R-:W-:Y:S01]  /*f1a0*/  @!P3 IMAD R3, R46, R17, R2 ;  /* 0x000000112e03b224 */ /* 0x001fe200078e0202 */
[----:B------:R-:W-:Y:S04]  /*f1b0*/  BSSY B1, `(.L_x_332) ;  /* 0x0000006000017945 */ /* 0x000fe80003800000 */
[----:B------:R0:W-:Y:S01]  /*f1c0*/  @!P3 STG.E.U8 desc[UR36][R8.64+0x28], R3 ;  /* 0x000028030800b986 */ /* 0x0001e2000c101124 */
[----:B------:R-:W-:Y:S05]  /*f1d0*/  @P5 BRA `(.L_x_333) ;  /* 0x00000000000c5947 */ /* 0x000fea0003800000 */
[----:B------:R-:W0:Y:S02]  /*f1e0*/  LDG.E.U8 R16, desc[UR36][R154.64+0x29] ;  /* 0x000029249a107981 */ /* 0x000e24000c1e1100 */
[----:B0-----:R-:W-:-:S05]  /*f1f0*/  PRMT R3, R16, 0x8880, RZ ;  /* 0x0000888010037816 */ /* 0x001fca00000000ff */
[----:B------:R-:W-:-:S07]  /*f200*/  IMAD R2, R3, R18, RZ ;  /* 0x0000001203027224 */ /* 0x000fce00078e02ff */
.L_x_333:
[----:B------:R-:W-:Y:S05]  /*f210*/  BSYNC B1 ;  /* 0x0000000000017941 */ /* 0x000fea0003800000 */
.L_x_332:
[----:B------:R-:W-:Y:S01]  /*f220*/  @!P5 IMAD R47, R47, R17, R2 ;  /* 0x000000112f2fd224 */ /* 0x000fe200078e0202 */
[----:B------:R-:W-:Y:S04]  /*f230*/  BSSY B1, `(.L_x_334) ;  /* 0x0000006000017945 */ /* 0x000fe80003800000 */
[----:B------:R0:W-:Y:S01]  /*f240*/  @!P5 STG.E.U8 desc[UR36][R8.64+0x29], R47 ;  /* 0x0000292f0800d986 */ /* 0x0001e2000c101124 */
[----:B------:R-:W-:Y:S05]  /*f250*/  @P6 BRA `(.L_x_335) ;  /* 0x00000000000c6947 */ /* 0x000fea0003800000 */
[----:B------:R-:W0:Y:S02]  /*f260*/  LDG.E.U8 R16, desc[UR36][R14.64+0x30] ;  /* 0x000030240e107981 */ /* 0x000e24000c1e1100 */
[----:B0-----:R-:W-:-:S05]  /*f270*/  PRMT R3, R16, 0x8880, RZ ;  /* 0x0000888010037816 */ /* 0x001fca00000000ff */
[----:B------:R-:W-:-:S07]  /*f280*/  IMAD R2, R3, R18, RZ ;  /* 0x0000001203027224 */ /* 0x000fce00078e02ff */
.L_x_335:
[----:B------:R-:W-:Y:S05]  /*f290*/  BSYNC B1 ;  /* 0x0000000000017941 */ /* 0x000fea0003800000 */
.L_x_334:
[----:B0-----:R-:W-:Y:S01]  /*f2a0*/  @!P6 IMAD R3, R48, R17, R2 ;  /* 0x000000113003e224 */ /* 0x001fe200078e0202 */
[----:B------:R-:W-:Y:S04]  /*f2b0*/  BSSY B1, `(.L_x_336) ;  /* 0x0000006000017945 */ /* 0x000fe80003800000 */
[----:B------:R0:W-:Y:S01]  /*f2c0*/  @!P6 STG.E.U8 desc[UR36][R6.64+0x30], R3 ;  /* 0x000030030600e986 */ /* 0x0001e2000c101124 */
[----:B------:R-:W-:Y:S05]  /*f2d0*/  @P1 BRA `(.L_x_337) ;  /* 0x00000000000c1947 */ /* 0x000fea0003800000 */
[----:B------:R-:W0:Y:S02]  /*f2e0*/  LDG.E.U8 R16, desc[UR36][R14.64+0x31] ;  /* 0x000031240e107981 */ /* 0x000e24000c1e1100 */
[----:B0-----:R-:W-:-:S05]  /*f2f0*/  PRMT R3, R16, 0x8880, RZ ;  /* 0x0000888010037816 */ /* 0x001fca00000000ff */
[----:B------:R-:W-:-:S07]  /*f300*/  IMAD R2, R3, R18, RZ ;  /* 0x0000001203027224 */ /* 0x000fce00078e02ff */
.L_x_337:
[----:B------:R-:W-:Y:S05]  /*f310*/  BSYNC B1 ;  /* 0x0000000000017941 */ /* 0x000fea0003800000 */
.L_x_336:
        /* <DEDUP_REMOVED lines=12> */
.L_x_339:
[----:B------:R-:W-:Y:S05]  /*f3e0*/  BSYNC B1 ;  /* 0x0000000000017941 */ /* 0x000fea0003800000 */
.L_x_338:
[----:B0-----:R-:W-:Y:S01]  /*f3f0*/  @!P4 IMAD R3, R50, R17, R2 ;  /* 0x000000113203c224 */ /* 0x001fe200078e0202 */
[----:B------:R-:W-:Y:S04]  /*f400*/  BSSY B1, `(.L_x_340) ;  /* 0x0000006000017945 */ /* 0x000fe80003800000 */
[----:B------:R0:W-:Y:S01]  /*f410*/  @!P4 STG.E.U8 desc[UR36][R8.64+0x30], R3 ;  /* 0x000030030800c986 */ /* 0x0001e2000c101124 */
[----:B------:R-:W-:Y:S05]  /*f420*/  @P3 BRA `(.L_x_341) ;  /* 0x00000000000c3947 */ /* 0x000fea0003800000 */
[----:B------:R-:W0:Y:S02]  /*f430*/  LDG.E.U8 R16, desc[UR36][R154.64+0x31] ;  /* 0x000031249a107981 */ /* 0x000e24000c1e1100 */
[----:B0-----:R-:W-:-:S05]  /*f440*/  PRMT R3, R16, 0x8880, RZ ;  /* 0x0000888010037816 */ /* 0x001fca00000000ff */
[----:B------:R-:W-:-:S07]  /*f450*/  IMAD R2, R3, R18, RZ ;  /* 0x0000001203027224 */ /* 0x000fce00078e02ff */
.L_x_341:
[----:B------:R-:W-:Y:S05]  /*f460*/  BSYNC B1 ;  /* 0x0000000000017941 */ /* 0x000fea0003800000 */
.L_x_340:
[----:B------:R-:W-:Y:S01]  /*f470*/  @!P3 IMAD R51, R51, R17, R2 ;  /* 0x000000113333b224 */ /* 0x000fe200078e0202 */
[----:B------:R-:W-:Y:S04]  /*f480*/  BSSY B1, `(.L_x_342) ;  /* 0x0000006000017945 */ /* 0x000fe80003800000 */
[----:B------:R0:W-:Y:S01]  /*f490*/  @!P3 STG.E.U8 desc[UR36][R8.64+0x31], R51 ;  /* 0x000031330800b986 */ /* 0x0001e2000c101124 */
[----:B------:R-:W-:Y:S05]  /*f4a0*/  @P5 BRA `(.L_x_343) ;  /* 0x00000000000c5947 */ /* 0x000fea0003800000 */
[----:B------:R-:W0:Y:S02]  /*f4b0*/  LDG.E.U8 R16, desc[UR36][R14.64+0x38] ;  /* 0x000038240e107981 */ /* 0x000e24000c1e1100 */
[----:B0-----:R-:W-:-:S05]  /*f4c0*/  PRMT R3, R16, 0x8880, RZ ;  /* 0x0000888010037816 */ /* 0x001fca00000000ff */
[----:B------:R-:W-:-:S07]  /*f4d0*/  IMAD R2, R3, R18, RZ ;  /* 0x0000001203027224 */ /* 0x000fce00078e02ff */
.L_x_343:
[----:B------:R-:W-:Y:S05]  /*f4e0*/  BSYNC B1 ;  /* 0x0000000000017941 */ /* 0x000fea0003800000 */
.L_x_342:
[----:B0-----:R-:W-:Y:S01]  /*f4f0*/  @!P5 IMAD R3, R52, R17, R2 ;  /* 0x000000113403d224 */ /* 0x001fe200078e0202 */
[----:B------:R-:W-:Y:S04]  /*f500*/  BSSY B1, `(.L_x_344) ;  /* 0x0000006000017945 */ /* 0x000fe80003800000 */
[----:B------:R0:W-:Y:S01]  /*f510*/  @!P5 STG.E.U8 desc[UR36][R6.64+0x38], R3 ;  /* 0x000038030600d986 */ /* 0x0001e2000c101124 */
[----:B------:R-:W-:Y:S05]  /*f520*/  @P6 BRA `(.L_x_345) ;  /* 0x00000000000c6947 */ /* 0x000fea0003800000 */
[----:B------:R-:W0:Y:S02]  /*f530*/  LDG.E.U8 R16, desc[UR36][R14.64+0x39] ;  /* 0x000039240e107981 */ /* 0x000e24000c1e1100 */
[----:B0-----:R-:W-:-:S05]  /*f540*/  PRMT R3, R16, 0x8880, RZ ;  /* 0x0000888010037816 */ /* 0x001fca00000000ff */
[----:B------:R-:W-:-:S07]  /*f550*/  IMAD R2, R3, R18, RZ ;  /* 0x0000001203027224 */ /* 0x000fce00078e02ff */
.L_x_345:
[----:B------:R-:W-:Y:S05]  /*f560*/  BSYNC B1 ;  /* 0x0000000000017941 */ /* 0x000fea0003800000 */
.L_x_344:
[----:B------:R-:W-:Y:S01]  /*f570*/  @!P6 IMAD R53, R53, R17, R2 ;  /* 0x000000113535e224 */ /* 0x000fe200078e0202 */
[----:B------:R-:W-:Y:S04]  /*f580*/  BSSY B1, `(.L_x_346) ;  /* 0x0000006000017945 */ /* 0x000fe80003800000 */
[----:B------:R0:W-:Y:S01]  /*f590*/  @!P6 STG.E.U8 desc[UR36][R6.64+0x39], R53 ;  /* 0x000039350600e986 */ /* 0x0001e2000c101124 */
[----:B------:R-:W-:Y:S05]  /*f5a0*/  @P1 BRA `(.L_x_347) ;  /* 0x00000000000c1947 */ /* 0x000fea0003800000 */
[----:B------:R-:W0:Y:S02]  /*f5b0*/  LDG.E.U8 R16, desc[UR36][R154.64+0x38] ;  /* 0x000038249a107981 */ /* 0x000e24000c1e1100 */
[----:B0-----:R-:W-:-:S05]  /*f5c0*/  PRMT R3, R16, 0x8880, RZ ;  /* 0x0000888010037816 */ /* 0x001fca00000000ff */
[----:B------:R-:W-:-:S07]  /*f5d0*/  IMAD R2, R3, R18, RZ ;  /* 0x0000001203027224 */ /* 0x000fce00078e02ff */
.L_x_347:
[----:B------:R-:W-:Y:S05]  /*f5e0*/  BSYNC B1 ;  /* 0x0000000000017941 */ /* 0x000fea0003800000 */
.L_x_346:
        /* <DEDUP_REMOVED lines=12> */
.L_x_349:
[----:B------:R-:W-:Y:S05]  /*f6b0*/  BSYNC B1 ;  /* 0x0000000000017941 */ /* 0x000fea0003800000 */
.L_x_348:
[----:B------:R-:W-:Y:S01]  /*f6c0*/  @!P4 IMAD R55, R55, R17, R2 ;  /* 0x000000113737c224 */ /* 0x000fe200078e0202 */
[----:B------:R-:W-:Y:S04]  /*f6d0*/  BSSY B1, `(.L_x_350) ;  /* 0x0000006000017945 */ /* 0x000fe80003800000 */
[----:B------:R0:W-:Y:S01]  /*f6e0*/  @!P4 STG.E.U8 desc[UR36][R8.64+0x39], R55 ;  /* 0x000039370800c986 */ /* 0x0001e2000c101124 */
[----:B------:R-:W-:Y:S05]  /*f6f0*/  @P3 BRA `(.L_x_351) ;  /* 0x00000000000c3947 */ /* 0x000fea0003800000 */
[----:B------:R-:W0:Y:S02]  /*f700*/  LDG.E.U8 R16, desc[UR36][R14.64+0x40] ;  /* 0x000040240e107981 */ /* 0x000e24000c1e1100 */
[----:B0-----:R-:W-:-:S05]  /*f710*/  PRMT R3, R16, 0x8880, RZ ;  /* 0x0000888010037816 */ /* 0x001fca00000000ff */
[----:B------:R-:W-:-:S07]  /*f720*/  IMAD R2, R3, R18, RZ ;  /* 0x0000001203027224 */ /* 0x000fce00078e02ff */
.L_x_351:
[----:B------:R-:W-:Y:S05]  /*f730*/  BSYNC B1 ;  /* 0x0000000000017941 */ /* 0x000fea0003800000 */
.L_x_350:
[----:B0-----:R-:W-:Y:S01]  /*f740*/  @!P3 IMAD R3, R56, R17, R2 ;  /* 0x000000113803b224 */ /* 0x001fe200078e0202 */
[----:B------:R-:W-:Y:S04]  /*f750*/  BSSY B1, `(.L_x_352) ;  /* 0x0000006000017945 */ /* 0x000fe80003800000 */
[----:B------:R0:W-:Y:S01]  /*f760*/  @!P3 STG.E.U8 desc[UR36][R6.64+0x40], R3 ;  /* 0x000040030600b986 */ /* 0x0001e2000c101124 */
[----:B------:R-:W-:Y:S05]  /*f770*/  @P5 BRA `(.L_x_353) ;  /* 0x00000000000c5947 */ /* 0x000fea0003800000 */
[----:B------:R-:W0:Y:S02]  /*f780*/  LDG.E.U8 R16, desc[UR36][R14.64+0x41] ;  /* 0x000041240e107981 */ /* 0x000e24000c1e1100 */
[----:B0-----:R-:W-:-:S05]  /*f790*/  PRMT R3, R16, 0x8880, RZ ;  /* 0x0000888010037816 */ /* 0x001fca00000000ff */
[----:B------:R-:W-:-:S07]  /*f7a0*/  IMAD R2, R3, R18, RZ ;  /* 0x0000001203027224 */ /* 0x000fce00078e02ff */
.L_x_353:
[----:B------:R-:W-:Y:S05]  /*f7b0*/  BSYNC B1 ;  /* 0x0000000000017941 */ /* 0x000fea0003800000 */
.L_x_352:
[----:B------:R-:W-:Y:S01]  /*f7c0*/  @!P5 IMAD R57, R57, R17, R2 ;  /* 0x000000113939d224 */ /* 0x000fe200078e0202 */
[----:B------:R-:W-:Y:S04]  /*f7d0*/  BSSY B1, `(.L_x_354) ;  /* 0x0000006000017945 */ /* 0x000fe80003800000 */
[----:B------:R0:W-:Y:S01]  /*f7e0*/  @!P5 STG.E.U8 desc[UR36][R6.64+0x41], R57 ;  /* 0x000041390600d986 */ /* 0x0001e2000c101124 */
[----:B------:R-:W-:Y:S05]  /*f7f0*/  @P6 BRA `(.L_x_355) ;  /* 0x00000000000c6947 */ /* 0x000fea0003800000 */
[----:B------:R-:W0:Y:S02]  /*f800*/  LDG.E.U8 R16, desc[UR36][R154.64+0x40] ;  /* 0x000040249a107981 */ /* 0x000e24000c1e1100 */
[----:B0-----:R-:W-:-:S05]  /*f810*/  PRMT R3, R16, 0x8880, RZ ;  /* 0x0000888010037816 */ /* 0x001fca00000000ff */
[----:B------:R-:W-:-:S07]  /*f820*/  IMAD R2, R3, R18, RZ ;  /* 0x0000001203027224 */ /* 0x000fce00078e02ff */
.L_x_355:
[----:B------:R-:W-:Y:S05]  /*f830*/  BSYNC B1 ;  /* 0x0000000000017941 */ /* 0x000fea0003800000 */
.L_x_354:
[----:B0-----:R-:W-:Y:S01]  /*f840*/  @!P6 IMAD R3, R58, R17, R2 ;  /* 0x000000113a03e224 */ /* 0x001fe200078e0202 */
[----:B------:R-:W-:Y:S04]  /*f850*/  BSSY B1, `(.L_x_356) ;  /* 0x0000006000017945 */ /* 0x000fe80003800000 */
[----:B------:R0:W-:Y:S01]  /*f860*/  @!P6 STG.E.U8 desc[UR36][R8.64+0x40], R3 ;  /* 0x000040030800e986 */ /* 0x0001e2000c101124 */
[----:B------:R-:W-:Y:S05]  /*f870*/  @P1 BRA `(.L_x_357) ;  /* 0x00000000000c1947 */ /* 0x000fea0003800000 */
[----:B------:R-:W0:Y:S02]  /*f880*/  LDG.E.U8 R16, desc[UR36][R154.64+0x41] ;  /* 0x000041249a107981 */ /* 0x000e24000c1e1100 */
[----:B0-----:R-:W-:-:S05]  /*f890*/  PRMT R3, R16, 0x8880, RZ ;  /* 0x0000888010037816 */ /* 0x001fca00000000ff */
[----:B------:R-:W-:-:S07]  /*f8a0*/  IMAD R2, R3, R18, RZ ;  /* 0x0000001203027224 */ /* 0x000fce00078e02ff */
.L_x_357:
[----:B------:R-:W-:Y:S05]  /*f8b0*/  BSYNC B1 ;  /* 0x0000000000017941 */ /* 0x000fea0003800000 */
.L_x_356:
        /* <DEDUP_REMOVED lines=12> */
.L_x_359:
[----:B------:R-:W-:Y:S05]  /*f980*/  BSYNC B1 ;  /* 0x0000000000017941 */ /* 0x000fea0003800000 */
.L_x_358:
[----:B0-----:R-:W-:Y:S01]  /*f990*/  @!P4 IMAD R3, R60, R17, R2 ;  /* 0x000000113c03c224 */ /* 0x001fe200078e0202 */
[----:B------:R-:W-:Y:S04]  /*f9a0*/  BSSY B1, `(.L_x_360) ;  /* 0x0000006000017945 */ /* 0x000fe80003800000 */
[----:B------:R0:W-:Y:S01]  /*f9b0*/  @!P4 STG.E.U8 desc[UR36][R6.64+0x48], R3 ;  /* 0x000048030600c986 */ /* 0x0001e2000c101124 */
[----:B------:R-:W-:Y:S05]  /*f9c0*/  @P3 BRA `(.L_x_361) ;  /* 0x00000000000c3947 */ /* 0x000fea0003800000 */
[----:B------:R-:W0:Y:S02]  /*f9d0*/  LDG.E.U8 R16, desc[UR36][R14.64+0x49] ;  /* 0x000049240e107981 */ /* 0x000e24000c1e1100 */
[----:B0-----:R-:W-:-:S05]  /*f9e0*/  PRMT R3, R16, 0x8880, RZ ;  /* 0x0000888010037816 */ /* 0x001fca00000000ff */
[----:B------:R-:W-:-:S07]  /*f9f0*/  IMAD R2, R3, R18, RZ ;  /* 0x0000001203027224 */ /* 0x000fce00078e02ff */
.L_x_361:
[----:B------:R-:W-:Y:S05]  /*fa00*/  BSYNC B1 ;  /* 0x0000000000017941 */ /* 0x000fea0003800000 */
.L_x_360:
[----:B------:R-:W-:Y:S01]  /*fa10*/  @!P3 IMAD R61, R61, R17, R2 ;  /* 0x000000113d3db224 */ /* 0x000fe200078e0202 */
[----:B------:R-:W-:Y:S04]  /*fa20*/  BSSY B1, `(.L_x_362) ;  /* 0x0000006000017945 */ /* 0x000fe80003800000 */
[----:B------:R0:W-:Y:S01]  /*fa30*/  @!P3 STG.E.U8 desc[UR36][R6.64+0x49], R61 ;  /* 0x0000493d0600b986 */ /* 0x0001e2000c101124 */
[----:B------:R-:W-:Y:S05]  /*fa40*/  @P5 BRA `(.L_x_363) ;  /* 0x00000000000c5947 */ /* 0x000fea0003800000 */
[----:B------:R-:W0:Y:S02]  /*fa50*/  LDG.E.U8 R16, desc[UR36][R154.64+0x48] ;  /* 0x000048249a107981 */ /* 0x000e24000c1e1100 */
[----:B0-----:R-:W-:-:S05]  /*fa60*/  PRMT R3, R16, 0x8880, RZ ;  /* 0x0000888010037816 */ /* 0x001fca00000000ff */
[----:B------:R-:W-:-:S07]  /*fa70*/  IMAD R2, R3, R18, RZ ;  /* 0x0000001203027224 */ /* 0x000fce00078e02ff */
.L_x_363:
[----:B------:R-:W-:Y:S05]  /*fa80*/  BSYNC B1 ;  /* 0x0000000000017941 */ /* 0x000fea0003800000 */
.L_x_362:
[----:B0-----:R-:W-:Y:S01]  /*fa90*/  @!P5 IMAD R3, R62, R17, R2 ;  /* 0x000000113e03d224 */ /* 0x001fe200078e0202 */
[----:B------:R-:W-:Y:S04]  /*faa0*/  BSSY B1, `(.L_x_364) ;  /* 0x0000006000017945 */ /* 0x000fe80003800000 */
[----:B------:R0:W-:Y:S01]  /*fab0*/  @!P5 STG.E.U8 desc[UR36][R8.64+0x48], R3 ;  /* 0x000048030800d986 */ /* 0x0001e2000c101124 */
[----:B------:R-:W-:Y:S05]  /*fac0*/  @P6 BRA `(.L_x_365) ;  /* 0x00000000000c6947 */ /* 0x000fea0003800000 */
[----:B------:R-:W0:Y:S02]  /*fad0*/  LDG.E.U8 R16, desc[UR36][R154.64+0x49] ;  /* 0x000049249a107981 */ /* 0x000e24000c1e1100 */
[----:B0-----:R-:W-:-:S05]  /*fae0*/  PRMT R3, R16, 0x8880, RZ ;  /* 0x0000888010037816 */ /* 0x001fca00000000ff */
[----:B------:R-:W-:-:S07]  /*faf0*/  IMAD R2, R3, R18, RZ ;  /* 0x0000001203027224 */ /* 0x000fce00078e02ff */
.L_x_365:
[----:B------:R-:W-:Y:S05]  /*fb00*/  BSYNC B1 ;  /* 0x0000000000017941 */ /* 0x000fea0003800000 */
.L_x_364:
[----:B------:R-:W-:Y:S01]  /*fb10*/  @!P6 IMAD R63, R63, R17, R2 ;  /* 0x000000113f3fe224 */ /* 0x000fe200078e0202 */
[----:B------:R-:W-:Y:S04]  /*fb20*/  BSSY B1, `(.L_x_366) ;  /* 0x0000006000017945 */ /* 0x000fe80003800000 */
[----:B------:R0:W-:Y:S01]  /*fb30*/  @!P6 STG.E.U8 desc[UR36][R8.64+0x49], R63 ;  /* 0x0000493f0800e986 */ /* 0x0001e2000c101124 */
[----:B------:R-:W-:Y:S05]  /*fb40*/  @P1 BRA `(.L_x_367) ;  /* 0x00000000000c1947 */ /* 0x000fea0003800000 */
[----:B------:R-:W0:Y:S02]  /*fb50*/  LDG.E.U8 R16, desc[UR36][R14.64+0x50] ;  /* 0x000050240e107981 */ /* 0x000e24000c1e1100 */
[----:B0-----:R-:W-:-:S05]  /*fb60*/  PRMT R3, R16, 0x8880, RZ ;  /* 0x0000888010037816 */ /* 0x001fca00000000ff */
[----:B------:R-:W-:-:S07]  /*fb70*/  IMAD R2, R3, R18, RZ ;  /* 0x0000001203027224 */ /* 0x000fce00078e02ff */
.L_x_367:
[----:B------:R-:W-:Y:S05]  /*fb80*/  BSYNC B1 ;  /* 0x0000000000017941 */ /* 0x000fea0003800000 */
.L_x_366:
        /* <DEDUP_REMOVED lines=12> */
.L_x_369:
[----:B------:R-:W-:Y:S05]  /*fc50*/  BSYNC B1 ;  /* 0x0000000000017941 */ /* 0x000fea0003800000 */
.L_x_368:
[----:B------:R-:W-:Y:S01]  /*fc60*/  @!P4 IMAD R65, R65, R17, R2 ;  /* 0x000000114141c224 */ /* 0x000fe200078e0202 */
[----:B------:R-:W-:Y:S04]  /*fc70*/  BSSY B1, `(.L_x_370) ;  /* 0x0000006000017945 */ /* 0x000fe80003800000 */
[----:B------:R0:W-:Y:S01]  /*fc80*/  @!P4 STG.E.U8 desc[UR36][R6.64+0x51], R65 ;  /* 0x000051410600c986 */ /* 0x0001e2000c101124 */
[----:B------:R-:W-:Y:S05]  /*fc90*/  @P3 BRA `(.L_x_371) ;  /* 0x00000000000c3947 */ /* 0x000fea0003800000 */
[----:B------:R-:W0:Y:S02]  /*fca0*/  LDG.E.U8 R16, desc[UR36][R154.64+0x50] ;  /* 0x000050249a107981 */ /* 0x000e24000c1e1100 */
[----:B0-----:R-:W-:-:S05]  /*fcb0*/  PRMT R3, R16, 0x8880, RZ ;  /* 0x0000888010037816 */ /* 0x001fca00000000ff */
[----:B------:R-:W-:-:S07]  /*fcc0*/  IMAD R2, R3, R18, RZ ;  /* 0x0000001203027224 */ /* 0x000fce00078e02ff */
.L_x_371:
[----:B------:R-:W-:Y:S05]  /*fcd0*/  BSYNC B1 ;  /* 0x0000000000017941 */ /* 0x000fea0003800000 */
.L_x_370:
[----:B0-----:R-:W-:Y:S01]  /*fce0*/  @!P3 IMAD R3, R66, R17, R2 ;  /* 0x000000114203b224 */ /* 0x001fe200078e0202 */
[----:B------:R-:W-:Y:S04]  /*fcf0*/  BSSY B1, `(.L_x_372) ;  /* 0x0000006000017945 */ /* 0x000fe80003800000 */
[----:B------:R0:W-:Y:S01]  /*fd00*/  @!P3 STG.E.U8 desc[UR36][R8.64+0x50], R3 ;  /* 0x000050030800b986 */ /* 0x0001e2000c101124 */
[----:B------:R-:W-:Y:S05]  /*fd10*/  @P5 BRA `(.L_x_373) ;  /* 0x00000000000c5947 */ /* 0x000fea0003800000 */
[----:B------:R-:W0:Y:S02]  /*fd20*/  LDG.E.U8 R16, desc[UR36][R154.64+0x51] ;  /* 0x000051249a107981 */ /* 0x000e24000c1e1100 */
[----:B0-----:R-:W-:-:S05]  /*fd30*/  PRMT R3, R16, 0x8880, RZ ;  /* 0x0000888010037816 */ /* 0x001fca00000000ff */
[----:B------:R-:W-:-:S07]  /*fd40*/  IMAD R2, R3, R18, RZ ;  /* 0x0000001203027224 */ /* 0x000fce00078e02ff */
.L_x_373:
[----:B------:R-:W-:Y:S05]  /*fd50*/  BSYNC B1 ;  /* 0x0000000000017941 */ /* 0x000fea0003800000 */
.L_x_372:
[----:B------:R-:W-:Y:S01]  /*fd60*/  @!P5 IMAD R67, R67, R17, R2 ;  /* 0x000000114343d224 */ /* 0x000fe200078e0202 */
[----:B------:R-:W-:Y:S04]  /*fd70*/  BSSY B1, `(.L_x_374) ;  /* 0x0000006000017945 */ /* 0x000fe80003800000 */
[----:B------:R0:W-:Y:S01]  /*fd80*/  @!P5 STG.E.U8 desc[UR36][R8.64+0x51], R67 ;  /* 0x000051430800d986 */ /* 0x0001e2000c101124 */
[----:B------:R-:W-:Y:S05]  /*fd90*/  @P6 BRA `(.L_x_375) ;  /* 0x00000000000c6947 */ /* 0x000fea0003800000 */
[----:B------:R-:W0:Y:S02]  /*fda0*/  LDG.E.U8 R16, desc[UR36][R14.64+0x58] ;  /* 0x000058240e107981 */ /* 0x000e24000c1e1100 */
[----:B0-----:R-:W-:-:S05]  /*fdb0*/  PRMT R3, R16, 0x8880, RZ ;  /* 0x0000888010037816 */ /* 0x001fca00000000ff */
[----:B------:R-:W-:-:S07]  /*fdc0*/  IMAD R2, R3, R18, RZ ;  /* 0x0000001203027224 */ /* 0x000fce00078e02ff */
.L_x_375:
[----:B------:R-:W-:Y:S05]  /*fdd0*/  BSYNC B1 ;  /* 0x0000000000017941 */ /* 0x000fea0003800000 */
.L_x_374:
[----:B0-----:R-:W-:Y:S01]  /*fde0*/  @!P6 IMAD R3, R68, R17, R2 ;  /* 0x000000114403e224 */ /* 0x001fe200078e0202 */
[----:B------:R-:W-:Y:S04]  /*fdf0*/  BSSY B1, `(.L_x_376) ;  /* 0x0000006000017945 */ /* 0x000fe80003800000 */
[----:B------:R0:W-:Y:S01]  /*fe00*/  @!P6 STG.E.U8 desc[UR36][R6.64+0x58], R3 ;  /* 0x000058030600e986 */ /* 0x0001e2000c101124 */
[----:B------:R-:W-:Y:S05]  /*fe10*/  @P1 BRA `(.L_x_377) ;  /* 0x00000000000c1947 */ /* 0x000fea0003800000 */
[----:B------:R-:W0:Y:S02]  /*fe20*/  LDG.E.U8 R16, desc[UR36][R14.64+0x59] ;  /* 0x000059240e107981 */ /* 0x000e24000c1e1100 */
[----:B0-----:R-:W-:-:S05]  /*fe30*/  PRMT R3, R16, 0x8880, RZ ;  /* 0x0000888010037816 */ /* 0x001fca00000000ff */
[----:B------:R-:W-:-:S07]  /*fe40*/  IMAD R2, R3, R18, RZ ;  /* 0x0000001203027224 */ /* 0x000fce00078e02ff */
.L_x_377:
[----:B------:R-:W-:Y:S05]  /*fe50*/  BSYNC B1 ;  /* 0x0000000000017941 */ /* 0x000fea0003800000 */
.L_x_376:
        /* <DEDUP_REMOVED lines=12> */
.L_x_379:
[----:B------:R-:W-:Y:S05]  /*ff20*/  BSYNC B1 ;  /* 0x0000000000017941 */ /* 0x000fea0003800000 */
.L_x_378:
[----:B0-----:R-:W-:Y:S01]  /*ff30*/  @!P4 IMAD R3, R70, R17, R2 ;  /* 0x000000114603c224 */ /* 0x001fe200078e0202 */
[----:B------:R-:W-:Y:S04]  /*ff40*/  BSSY B1, `(.L_x_380) ;  /* 0x0000006000017945 */ /* 0x000fe80003800000 */
[----:B------:R0:W-:Y:S01]  /*ff50*/  @!P4 STG.E.U8 desc[UR36][R8.64+0x58], R3 ;  /* 0x000058030800c986 */ /* 0x0001e2000c101124 */
[----:B------:R-:W-:Y:S05]  /*ff60*/  @P3 BRA `(.L_x_381) ;  /* 0x00000000000c3947 */ /* 0x000fea0003800000 */
[----:B------:R-:W0:Y:S02]  /*ff70*/  LDG.E.U8 R16, desc[UR36][R154.64+0x59] ;  /* 0x000059249a107981 */ /* 0x000e24000c1e1100 */
[----:B0-----:R-:W-:-:S05]  /*ff80*/  PRMT R3, R16, 0x8880, RZ ;  /* 0x0000888010037816 */ /* 0x001fca00000000ff */
[----:B------:R-:W-:-:S07]  /*ff90*/  IMAD R2, R3, R18, RZ ;  /* 0x0000001203027224 */ /* 0x000fce00078e02ff */
.L_x_381:
[----:B------:R-:W-:Y:S05]  /*ffa0*/  BSYNC B1 ;  /* 0x0000000000017941 */ /* 0x000fea0003800000 */
.L_x_380:
[----:B------:R-:W-:Y:S01]  /*ffb0*/  @!P3 IMAD R71, R71, R17, R2 ;  /* 0x000000114747b224 */ /* 0x000fe200078e0202 */
[----:B------:R-:W-:Y:S04]  /*ffc0*/  BSSY B1, `(.L_x_382) ;  /* 0x0000006000017945 */ /* 0x000fe80003800000 */
[----:B------:R0:W-:Y:S01]  /*ffd0*/  @!P3 STG.E.U8 desc[UR36][R8.64+0x59], R71 ;  /* 0x000059470800b986 */ /* 0x0001e2000c101124 */
[----:B------:R-:W-:Y:S05]  /*ffe0*/  @P5 BRA `(.L_x_383) ;  /* 0x00000000000c5947 */ /* 0x000fea0003800000 */
[----:B------:R-:W0:Y:S02]  /*fff0*/  LDG.E.U8 R16, desc[UR36][R14.64+0x60] ;  /* 0x000060240e107981 */ /* 0x000e24000c1e1100 */
[----:B0-----:R-:W-:-:S05]  /*10000*/  PRMT R3, R16, 0x8880, RZ ;  /* 0x0000888010037816 */ /* 0x001fca00000000ff */
[----:B------:R-:W-:-:S07]  /*10010*/  IMAD R2, R3, R18, RZ ;  /* 0x0000001203027224 */ /* 0x000fce00078e02ff */
.L_x_383:
[----:B------:R-:W-:Y:S05]  /*10020*/  BSYNC B1 ;  /* 0x0000000000017941 */ /* 0x000fea0003800000 */
.L_x_382:
[----:B0-----:R-:W-:Y:S01]  /*10030*/  @!P5 IMAD R3, R72, R17, R2 ;  /* 0x000000114803d224 */ /* 0x001fe200078e0202 */
[----:B------:R-:W-:Y:S04]  /*10040*/  BSSY B1, `(.L_x_384) ;  /* 0x0000006000017945 */ /* 0x000fe80003800000 */
[----:B------:R0:W-:Y:S01]  /*10050*/  @!P5 STG.E.U8 desc[UR36][R6.64+0x60], R3 ;  /* 0x000060030600d986 */ /* 0x0001e2000c101124 */
[----:B------:R-:W-:Y:S05]  /*10060*/  @P6 BRA `(.L_x_385) ;  /* 0x00000000000c6947 */ /* 0x000fea0003800000 */
[----:B------:R-:W0:Y:S02]  /*10070*/  LDG.E.U8 R16, desc[UR36][R14.64+0x61] ;  /* 0x000061240e107981 */ /* 0x000e24000c1e1100 */
[----:B0-----:R-:W-:-:S05]  /*10080*/  PRMT R3, R16, 0x8880, RZ ;  /* 0x0000888010037816 */ /* 0x001fca00000000ff */
[----:B------:R-:W-:-:S07]  /*10090*/  IMAD R2, R3, R18, RZ ;  /* 0x0000001203027224 */ /* 0x000fce00078e02ff */
.L_x_385:
[----:B------:R-:W-:Y:S05]  /*100a0*/  BSYNC B1 ;  /* 0x0000000000017941 */ /* 0x000fea0003800000 */
.L_x_384:
[----:B------:R-:W-:Y:S01]  /*100b0*/  @!P6 IMAD R73, R73, R17, R2 ;  /* 0x000000114949e224 */ /* 0x000fe200078e0202 */
[----:B------:R-:W-:Y:S04]  /*100c0*/  BSSY B1, `(.L_x_386) ;  /* 0x0000006000017945 */ /* 0x000fe80003800000 */
[----:B------:R0:W-:Y:S01]  /*100d0*/  @!P6 STG.E.U8 desc[UR36][R6.64+0x61], R73 ;  /* 0x000061490600e986 */ /* 0x0001e2000c101124 */
[----:B------:R-:W-:Y:S05]  /*100e0*/  @P1 BRA `(.L_x_387) ;  /* 0x00000000000c1947 */ /* 0x000fea0003800000 */
[----:B------:R-:W0:Y:S02]  /*100f0*/  LDG.E.U8 R16, desc[UR36][R154.64+0x60] ;  /* 0x000060249a107981 */ /* 0x000e24000c1e1100 */
[----:B0-----:R-:W-:-:S05]  /*10100*/  PRMT R3, R16, 0x8880, RZ ;  /* 0x0000888010037816 */ /* 0x001fca00000000ff */
[----:B------:R-:W-:-:S07]  /*10110*/  IMAD R2, R3, R18, RZ ;  /* 0x0000001203027224 */ /* 0x000fce00078e02ff */
.L_x_387:
[----:B------:R-:W-:Y:S05]  /*10120*/  BSYNC B1 ;  /* 0x0000000000017941 */ /* 0x000fea0003800000 */
.L_x_386:
        /* <DEDUP_REMOVED lines=12> */
.L_x_389:
[----:B------:R-:W-:Y:S05]  /*101f0*/  BSYNC B1 ;  /* 0x0000000000017941 */ /* 0x000fea0003800000 */
.L_x_388:
[----:B------:R-:W-:Y:S01]  /*10200*/  @!P4 IMAD R75, R75, R17, R2 ;  /* 0x000000114b4bc224 */ /* 0x000fe200078e0202 */
[----:B------:R-:W-:Y:S04]  /*10210*/  BSSY B1, `(.L_x_390) ;  /* 0x0000006000017945 */ /* 0x000fe80003800000 */
[----:B------:R0:W-:Y:S01]  /*10220*/  @!P4 STG.E.U8 desc[UR36][R8.64+0x61], R75 ;  /* 0x0000614b0800c986 */ /* 0x0001e2000c101124 */
[----:B------:R-:W-:Y:S05]  /*10230*/  @P3 BRA `(.L_x_391) ;  /* 0x00000000000c3947 */ /* 0x000fea0003800000 */
[----:B------:R-:W0:Y:S02]  /*10240*/  LDG.E.U8 R16, desc[UR36][R14.64+0x68] ;  /* 0x000068240e107981 */ /* 0x000e24000c1e1100 */
[----:B0-----:R-:W-:-:S05]  /*10250*/  PRMT R3, R16, 0x8880, RZ ;  /* 0x0000888010037816 */ /* 0x001fca00000000ff */
[----:B------:R-:W-:-:S07]  /*10260*/  IMAD R2, R3, R18, RZ ;  /* 0x0000001203027224 */ /* 0x000fce00078e02ff */
.L_x_391:
[----:B------:R-:W-:Y:S05]  /*10270*/  BSYNC B1 ;  /* 0x0000000000017941 */ /* 0x000fea0003800000 */
.L_x_390:
[----:B0-----:R-:W-:Y:S01]  /*10280*/  @!P3 IMAD R3, R76, R17, R2 ;  /* 0x000000114c03b224 */ /* 0x001fe200078e0202 */
[----:B------:R-:W-:Y:S04]  /*10290*/  BSSY B1, `(.L_x_392) ;  /* 0x0000006000017945 */ /* 0x000fe80003800000 */
[----:B------:R0:W-:Y:S01]  /*102a0*/  @!P3 STG.E.U8 desc[UR36][R6.64+0x68], R3 ;  /* 0x000068030600b986 */ /* 0x0001e2000c101124 */
[----:B------:R-:W-:Y:S05]  /*102b0*/  @P5 BRA `(.L_x_393) ;  /* 0x00000000000c5947 */ /* 0x000fea0003800000 */
[----:B------:R-:W0:Y:S02]  /*102c0*/  LDG.E.U8 R16, desc[UR36][R14.64+0x69] ;  /* 0x000069240e107981 */ /* 0x000e24000c1e1100 */
[----:B0-----:R-:W-:-:S05]  /*102d0*/  PRMT R3, R16, 0x8880, RZ ;  /* 0x0000888010037816 */ /* 0x001fca00000000ff */
[----:B------:R-:W-:-:S07]  /*102e0*/  IMAD R2, R3, R18, RZ ;  /* 0x0000001203027224 */ /* 0x000fce00078e02ff */
.L_x_393:
[----:B------:R-:W-:Y:S05]  /*102f0*/  BSYNC B1 ;  /* 0x0000000000017941 */ /* 0x000fea0003800000 */
.L_x_392:
[----:B------:R-:W-:Y:S01]  /*10300*/  @!P5 IMAD R77, R77, R17, R2 ;  /* 0x000000114d4dd224 */ /* 0x000fe200078e0202 */
[----:B------:R-:W-:Y:S04]  /*10310*/  BSSY B1, `(.L_x_394) ;  /* 0x0000006000017945 */ /* 0x000fe80003800000 */
[----:B------:R0:W-:Y:S01]  /*10320*/  @!P5 STG.E.U8 desc[UR36][R6.64+0x69], R77 ;  /* 0x0000694d0600d986 */ /* 0x0001e2000c101124 */
[----:B------:R-:W-:Y:S05]  /*10330*/  @P6 BRA `(.L_x_395) ;  /* 0x00000000000c6947 */ /* 0x000fea0003800000 */
[----:B------:R-:W0:Y:S02]  /*10340*/  LDG.E.U8 R16, desc[UR36][R154.64+0x68] ;  /* 0x000068249a107981 */ /* 0x000e24000c1e1100 */
[----:B0-----:R-:W-:-:S05]  /*10350*/  PRMT R3, R16, 0x8880, RZ ;  /* 0x0000888010037816 */ /* 0x001fca00000000ff */
[----:B------:R-:W-:-:S07]  /*10360*/  IMAD R2, R3, R18, RZ ;  /* 0x0000001203027224 */ /* 0x000fce00078e02ff */
.L_x_395:
[----:B------:R-:W-:Y:S05]  /*10370*/  BSYNC B1 ;  /* 0x0000000000017941 */ /* 0x000fea0003800000 */
.L_x_394:
[----:B0-----:R-:W-:Y:S01]  /*10380*/  @!P6 IMAD R3, R78, R17, R2 ;  /* 0x000000114e03e224 */ /* 0x001fe200078e0202 */
[----:B------:R-:W-:Y:S04]  /*10390*/  BSSY B1, `(.L_x_396) ;  /* 0x0000006000017945 */ /* 0x000fe80003800000 */
[----:B------:R0:W-:Y:S01]  /*103a0*/  @!P6 STG.E.U8 desc[UR36][R8.64+0x68], R3 ;  /* 0x000068030800e986 */ /* 0x0001e2000c101124 */
[----:B------:R-:W-:Y:S05]  /*103b0*/  @P1 BRA `(.L_x_397) ;  /* 0x00000000000c1947 */ /* 0x000fea0003800000 */
[----:B------:R-:W0:Y:S02]  /*103c0*/  LDG.E.U8 R16, desc[UR36][R154.64+0x69] ;  /* 0x000069249a107981 */ /* 0x000e24000c1e1100 */
[----:B0-----:R-:W-:-:S05]  /*103d0*/  PRMT R3, R16, 0x8880, RZ ;  /* 0x0000888010037816 */ /* 0x001fca00000000ff */
[----:B------:R-:W-:-:S07]  /*103e0*/  IMAD R2, R3, R18, RZ ;  /* 0x0000001203027224 */ /* 0x000fce00078e02ff */
.L_x_397:
[----:B------:R-:W-:Y:S05]  /*103f0*/  BSYNC B1 ;  /* 0x0000000000017941 */ /* 0x000fea0003800000 */
.L_x_396:
        /* <DEDUP_REMOVED lines=12> */
.L_x_399:
[----:B------:R-:W-:Y:S05]  /*104c0*/  BSYNC B1 ;  /* 0x0000000000017941 */ /* 0x000fea0003800000 */
.L_x_398:
[----:B0-----:R-:W-:Y:S01]  /*104d0*/  @!P4 IMAD R3, R80, R17, R2 ;  /* 0x000000115003c224 */ /* 0x001fe200078e0202 */
[----:B------:R-:W-:Y:S04]  /*104e0*/  BSSY B1, `(.L_x_400) ;  /* 0x0000006000017945 */ /* 0x000fe80003800000 */
[----:B------:R0:W-:Y:S01]  /*104f0*/  @!P4 STG.E.U8 desc[UR36][R6.64+0x70], R3 ;  /* 0x000070030600c986 */ /* 0x0001e2000c101124 */
[----:B------:R-:W-:Y:S05]  /*10500*/  @P3 BRA `(.L_x_401) ;  /* 0x00000000000c3947 */ /* 0x000fea0003800000 */
[----:B------:R-:W0:Y:S02]  /*10510*/  LDG.E.U8 R16, desc[UR36][R14.64+0x71] ;  /* 0x000071240e107981 */ /* 0x000e24000c1e1100 */
[----:B0-----:R-:W-:-:S05]  /*10520*/  PRMT R3, R16, 0x8880, RZ ;  /* 0x0000888010037816 */ /* 0x001fca00000000ff */
[----:B------:R-:W-:-:S07]  /*10530*/  IMAD R2, R3, R18, RZ ;  /* 0x0000001203027224 */ /* 0x000fce00078e02ff */
.L_x_401:
[----:B------:R-:W-:Y:S05]  /*10540*/  BSYNC B1 ;  /* 0x0000000000017941 */ /* 0x000fea0003800000 */
.L_x_400:
[----:B------:R-:W-:Y:S01]  /*10550*/  @!P3 IMAD R81, R81, R17, R2 ;  /* 0x000000115151b224 */ /* 0x000fe200078e0202 */
[----:B------:R-:W-:Y:S04]  /*10560*/  BSSY B1, `(.L_x_402) ;  /* 0x0000006000017945 */ /* 0x000fe80003800000 */
[----:B------:R0:W-:Y:S01]  /*10570*/  @!P3 STG.E.U8 desc[UR36][R6.64+0x71], R81 ;  /* 0x000071510600b986 */ /* 0x0001e2000c101124 */
[----:B------:R-:W-:Y:S05]  /*10580*/  @P5 BRA `(.L_x_403) ;  /* 0x00000000000c5947 */ /* 0x000fea0003800000 */
[----:B------:R-:W0:Y:S02]  /*10590*/  LDG.E.U8 R16, desc[UR36][R154.64+0x70] ;  /* 0x000070249a107981 */ /* 0x000e24000c1e1100 */
[----:B0-----:R-:W-:-:S05]  /*105a0*/  PRMT R3, R16, 0x8880, RZ ;  /* 0x0000888010037816 */ /* 0x001fca00000000ff */
[----:B------:R-:W-:-:S07]  /*105b0*/  IMAD R2, R3, R18, RZ ;  /* 0x0000001203027224 */ /* 0x000fce00078e02ff */
.L_x_403:
[----:B------:R-:W-:Y:S05]  /*105c0*/  BSYNC B1 ;  /* 0x0000000000017941 */ /* 0x000fea0003800000 */
.L_x_402:
[----:B0-----:R-:W-:Y:S01]  /*105d0*/  @!P5 IMAD R3, R82, R17, R2 ;  /* 0x000000115203d224 */ /* 0x001fe200078e0202 */
[----:B------:R-:W-:Y:S04]  /*105e0*/  BSSY B1, `(.L_x_404) ;  /* 0x0000006000017945 */ /* 0x000fe80003800000 */
[----:B------:R0:W-:Y:S01]  /*105f0*/  @!P5 STG.E.U8 desc[UR36][R8.64+0x70], R3 ;  /* 0x000070030800d986 */ /* 0x0001e2000c101124 */
[----:B------:R-:W-:Y:S05]  /*10600*/  @P6 BRA `(.L_x_405) ;  /* 0x00000000000c6947 */ /* 0x000fea0003800000 */
[----:B------:R-:W0:Y:S02]  /*10610*/  LDG.E.U8 R16, desc[UR36][R154.64+0x71] ;  /* 0x000071249a107981 */ /* 0x000e24000c1e1100 */
[----:B0-----:R-:W-:-:S05]  /*10620*/  PRMT R3, R16, 0x8880, RZ ;  /* 0x0000888010037816 */ /* 0x001fca00000000ff */
[----:B------:R-:W-:-:S07]  /*10630*/  IMAD R2, R3, R18, RZ ;  /* 0x0000001203027224 */ /* 0x000fce00078e02ff */
.L_x_405:
[----:B------:R-:W-:Y:S05]  /*10640*/  BSYNC B1 ;  /* 0x0000000000017941 */ /* 0x000fea0003800000 */
.L_x_404:
[----:B------:R-:W-:Y:S01]  /*10650*/  @!P6 IMAD R83, R83, R17, R2 ;  /* 0x000000115353e224 */ /* 0x000fe200078e0202 */
[----:B------:R-:W-:Y:S04]  /*10660*/  BSSY B1, `(.L_x_406) ;  /* 0x0000006000017945 */ /* 0x000fe80003800000 */
[----:B------:R0:W-:Y:S01]  /*10670*/  @!P6 STG.E.U8 desc[UR36][R8.64+0x71], R83 ;  /* 0x000071530800e986 */ /* 0x0001e2000c101124 */
[----:B------:R-:W-:Y:S05]  /*10680*/  @P1 BRA `(.L_x_407) ;  /* 0x00000000000c1947 */ /* 0x000fea0003800000 */
[----:B------:R-:W0:Y:S02]  /*10690*/  LDG.E.U8 R16, desc[UR36][R14.64+0x78] ;  /* 0x000078240e107981 */ /* 0x000e24000c1e1100 */
[----:B0-----:R-:W-:-:S05]  /*106a0*/  PRMT R3, R16, 0x8880, RZ ;  /* 0x0000888010037816 */ /* 0x001fca00000000ff */
[----:B------:R-:W-:-:S07]  /*106b0*/  IMAD R2, R3, R18, RZ ;  /* 0x0000001203027224 */ /* 0x000fce00078e02ff */
.L_x_407:
[----:B------:R-:W-:Y:S05]  /*106c0*/  BSYNC B1 ;  /* 0x0000000000017941 */ /* 0x000fea0003800000 */
.L_x_406:
        /* <DEDUP_REMOVED lines=12> */
.L_x_409:
[----:B------:R-:W-:Y:S05]  /*10790*/  BSYNC B1 ;  /* 0x0000000000017941 */ /* 0x000fea0003800000 */
.L_x_408:
[----:B------:R-:W-:Y:S01]  /*107a0*/  @!P4 IMAD R85, R85, R17, R2 ;  /* 0x000000115555c224 */ /* 0x000fe200078e0202 */
[----:B------:R-:W-:Y:S04]  /*107b0*/  BSSY B1, `(.L_x_410) ;  /* 0x0000006000017945 */ /* 0x000fe80003800000 */
[----:B------:R0:W-:Y:S01]  /*107c0*/  @!P4 STG.E.U8 desc[UR36][R6.64+0x79], R85 ;  /* 0x000079550600c986 */ /* 0x0001e2000c101124 */
[----:B------:R-:W-:Y:S05]  /*107d0*/  @P3 BRA `(.L_x_411) ;  /* 0x00000000000c3947 */ /* 0x000fea0003800000 */
[----:B------:R-:W0:Y:S02]  /*107e0*/  LDG.E.U8 R16, desc[UR36][R154.64+0x78] ;  /* 0x000078249a107981 */ /* 0x000e24000c1e1100 */
[----:B0-----:R-:W-:-:S05]  /*107f0*/  PRMT R3, R16, 0x8880, RZ ;  /* 0x0000888010037816 */ /* 0x001fca00000000ff */
[----:B------:R-:W-:-:S07]  /*10800*/  IMAD R2, R3, R18, RZ ;  /* 0x0000001203027224 */ /* 0x000fce00078e02ff */
.L_x_411:
[----:B------:R-:W-:Y:S05]  /*10810*/  BSYNC B1 ;  /* 0x0000000000017941 */ /* 0x000fea0003800000 */
.L_x_410:
[----:B0-----:R-:W-:Y:S01]  /*10820*/  @!P3 IMAD R3, R86, R17, R2 ;  /* 0x000000115603b224 */ /* 0x001fe200078e0202 */
[----:B------:R-:W-:Y:S04]  /*10830*/  BSSY B1, `(.L_x_412) ;  /* 0x0000006000017945 */ /* 0x000fe80003800000 */
[----:B------:R0:W-:Y:S01]  /*10840*/  @!P3 STG.E.U8 desc[UR36][R8.64+0x78], R3 ;  /* 0x000078030800b986 */ /* 0x0001e2000c101124 */
[----:B------:R-:W-:Y:S05]  /*10850*/  @P5 BRA `(.L_x_413) ;  /* 0x00000000000c5947 */ /* 0x000fea0003800000 */
[----:B------:R-:W0:Y:S02]  /*10860*/  LDG.E.U8 R16, desc[UR36][R154.64+0x79] ;  /* 0x000079249a107981 */ /* 0x000e24000c1e1100 */
[----:B0-----:R-:W-:-:S05]  /*10870*/  PRMT R3, R16, 0x8880, RZ ;  /* 0x0000888010037816 */ /* 0x001fca00000000ff */
[----:B------:R-:W-:-:S07]  /*10880*/  IMAD R2, R3, R18, RZ ;  /* 0x0000001203027224 */ /* 0x000fce00078e02ff */
.L_x_413:
[----:B------:R-:W-:Y:S05]  /*10890*/  BSYNC B1 ;  /* 0x0000000000017941 */ /* 0x000fea0003800000 */
.L_x_412:
[----:B------:R-:W-:Y:S01]  /*108a0*/  @!P5 IMAD R87, R87, R17, R2 ;  /* 0x000000115757d224 */ /* 0x000fe200078e0202 */
[----:B------:R-:W-:Y:S04]  /*108b0*/  BSSY B1, `(.L_x_414) ;  /* 0x0000006000017945 */ /* 0x000fe80003800000 */
[----:B------:R0:W-:Y:S01]  /*108c0*/  @!P5 STG.E.U8 desc[UR36][R8.64+0x79], R87 ;  /* 0x000079570800d986 */ /* 0x0001e2000c101124 */
[----:B------:R-:W-:Y:S05]  /*108d0*/  @P6 BRA `(.L_x_415) ;  /* 0x00000000000c6947 */ /* 0x000fea0003800000 */
[----:B------:R-:W0:Y:S02]  /*108e0*/  LDG.E.U8 R16, desc[UR36][R14.64+0x80] ;  /* 0x000080240e107981 */ /* 0x000e24000c1e1100 */
[----:B0-----:R-:W-:-:S05]  /*108f0*/  PRMT R3, R16, 0x8880, RZ ;  /* 0x0000888010037816 */ /* 0x001fca00000000ff */
[----:B------:R-:W-:-:S07]  /*10900*/  IMAD R2, R3, R18, RZ ;  /* 0x0000001203027224 */ /* 0x000fce00078e02ff */
.L_x_415:
[----:B------:R-:W-:Y:S05]  /*10910*/  BSYNC B1 ;  /* 0x0000000000017941 */ /* 0x000fea0003800000 */
.L_x_414:
[----:B0-----:R-:W-:Y:S01]  /*10920*/  @!P6 IMAD R3, R88, R17, R2 ;  /* 0x000000115803e224 */ /* 0x001fe200078e0202 */
[----:B------:R-:W-:Y:S04]  /*10930*/  BSSY B1, `(.L_x_416) ;  /* 0x0000006000017945 */ /* 0x000fe80003800000 */
[----:B------:R0:W-:Y:S01]  /*10940*/  @!P6 STG.E.U8 desc[UR36][R6.64+0x80], R3 ;  /* 0x000080030600e986 */ /* 0x0001e2000c101124 */
[----:B------:R-:W-:Y:S05]  /*10950*/  @P1 BRA `(.L_x_417) ;  /* 0x00000000000c1947 */ /* 0x000fea0003800000 */
[----:B------:R-:W0:Y:S02]  /*10960*/  LDG.E.U8 R16, desc[UR36][R14.64+0x81] ;  /* 0x000081240e107981 */ /* 0x000e24000c1e1100 */
[----:B0-----:R-:W-:-:S05]  /*10970*/  PRMT R3, R16, 0x8880, RZ ;  /* 0x0000888010037816 */ /* 0x001fca00000000ff */
[----:B------:R-:W-:-:S07]  /*10980*/  IMAD R2, R3, R18, RZ ;  /* 0x0000001203027224 */ /* 0x000fce00078e02ff */
.L_x_417:
[----:B------:R-:W-:Y:S05]  /*10990*/  BSYNC B1 ;  /* 0x0000000000017941 */ /* 0x000fea0003800000 */
.L_x_416:
        /* <DEDUP_REMOVED lines=12> */
.L_x_419:
[----:B------:R-:W-:Y:S05]  /*10a60*/  BSYNC B1 ;  /* 0x0000000000017941 */ /* 0x000fea0003800000 */
.L_x_418:
[----:B0-----:R-:W-:Y:S01]  /*10a70*/  @!P4 IMAD R3, R90, R17, R2 ;  /* 0x000000115a03c224 */ /* 0x001fe200078e0202 */
[----:B------:R-:W-:Y:S04]  /*10a80*/  BSSY B1, `(.L_x_420) ;  /* 0x0000006000017945 */ /* 0x000fe80003800000 */
[----:B------:R0:W-:Y:S01]  /*10a90*/  @!P4 STG.E.U8 desc[UR36][R8.64+0x80], R3 ;  /* 0x000080030800c986 */ /* 0x0001e2000c101124 */
[----:B------:R-:W-:Y:S05]  /*10aa0*/  @P3 BRA `(.L_x_421) ;  /* 0x00000000000c3947 */ /* 0x000fea0003800000 */
[----:B------:R-:W0:Y:S02]  /*10ab0*/  LDG.E.U8 R16, desc[UR36][R154.64+0x81] ;  /* 0x000081249a107981 */ /* 0x000e24000c1e1100 */
[----:B0-----:R-:W-:-:S05]  /*10ac0*/  PRMT R3, R16, 0x8880, RZ ;  /* 0x0000888010037816 */ /* 0x001fca00000000ff */
[----:B------:R-:W-:-:S07]  /*10ad0*/  IMAD R2, R3, R18, RZ ;  /* 0x0000001203027224 */ /* 0x000fce00078e02ff */
.L_x_421:
[----:B------:R-:W-:Y:S05]  /*10ae0*/  BSYNC B1 ;  /* 0x0000000000017941 */ /* 0x000fea0003800000 */
.L_x_420:
[----:B------:R-:W-:Y:S01]  /*10af0*/  @!P3 IMAD R91, R91, R17, R2 ;  /* 0x000000115b5bb224 */ /* 0x000fe200078e0202 */
[----:B------:R-:W-:Y:S04]  /*10b00*/  BSSY B1, `(.L_x_422) ;  /* 0x0000006000017945 */ /* 0x000fe80003800000 */
[----:B------:R0:W-:Y:S01]  /*10b10*/  @!P3 STG.E.U8 desc[UR36][R8.64+0x81], R91 ;  /* 0x0000815b0800b986 */ /* 0x0001e2000c101124 */
[----:B------:R-:W-:Y:S05]  /*10b20*/  @P5 BRA `(.L_x_423) ;  /* 0x00000000000c5947 */ /* 0x000fea0003800000 */
[----:B------:R-:W0:Y:S02]  /*10b30*/  LDG.E.U8 R16, desc[UR36][R14.64+0x88] ;  /* 0x000088240e107981 */ /* 0x000e24000c1e1100 */
[----:B0-----:R-:W-:-:S05]  /*10b40*/  PRMT R3, R16, 0x8880, RZ ;  /* 0x0000888010037816 */ /* 0x001fca00000000ff */
[----:B------:R-:W-:-:S07]  /*10b50*/  IMAD R2, R3, R18, RZ ;  /* 0x0000001203027224 */ /* 0x000fce00078e02ff */
.L_x_423:
[----:B------:R-:W-:Y:S05]  /*10b60*/  BSYNC B1 ;  /* 0x0000000000017941 */ /* 0x000fea0003800000 */
.L_x_422:
[----:B0-----:R-:W-:Y:S01]  /*10b70*/  @!P5 IMAD R3, R92, R17, R2 ;  /* 0x000000115c03d224 */ /* 0x001fe200078e0202 */
[----:B------:R-:W-:Y:S04]  /*10b80*/  BSSY B1, `(.L_x_424) ;  /* 0x0000006000017945 */ /* 0x000fe80003800000 */
[----:B------:R0:W-:Y:S01]  /*10b90*/  @!P5 STG.E.U8 desc[UR36][R6.64+0x88], R3 ;  /* 0x000088030600d986 */ /* 0x0001e2000c101124 */
[----:B------:R-:W-:Y:S05]  /*10ba0*/  @P6 BRA `(.L_x_425) ;  /* 0x00000000000c6947 */ /* 0x000fea0003800000 */
[----:B------:R-:W0:Y:S02]  /*10bb0*/  LDG.E.U8 R16, desc[UR36][R14.64+0x89] ;  /* 0x000089240e107981 */ /* 0x000e24000c1e1100 */
[----:B0-----:R-:W-:-:S05]  /*10bc0*/  PRMT R3, R16, 0x8880, RZ ;  /* 0x0000888010037816 */ /* 0x001fca00000000ff */
[----:B------:R-:W-:-:S07]  /*10bd0*/  IMAD R2, R3, R18, RZ ;  /* 0x0000001203027224 */ /* 0x000fce00078e02ff */
.L_x_425:
[----:B------:R-:W-:Y:S05]  /*10be0*/  BSYNC B1 ;  /* 0x0000000000017941 */ /* 0x000fea0003800000 */
.L_x_424:
[----:B------:R-:W-:Y:S01]  /*10bf0*/  @!P6 IMAD R93, R93, R17, R2 ;  /* 0x000000115d5de224 */ /* 0x000fe200078e0202 */
[----:B------:R-:W-:Y:S04]  /*10c00*/  BSSY B1, `(.L_x_426) ;  /* 0x0000006000017945 */ /* 0x000fe80003800000 */
[----:B------:R0:W-:Y:S01]  /*10c10*/  @!P6 STG.E.U8 desc[UR36][R6.64+0x89], R93 ;  /* 0x0000895d0600e986 */ /* 0x0001e2000c101124 */
[----:B------:R-:W-:Y:S05]  /*10c20*/  @P1 BRA `(.L_x_427) ;  /* 0x00000000000c1947 */ /* 0x000fea0003800000 */
[----:B------:R-:W0:Y:S02]  /*10c30*/  LDG.E.U8 R16, desc[UR36][R154.64+0x88] ;  /* 0x000088249a107981 */ /* 0x000e24000c1e1100 */
[----:B0-----:R-:W-:-:S05]  /*10c40*/  PRMT R3, R16, 0x8880, RZ ;  /* 0x0000888010037816 */ /* 0x001fca00000000ff */
[----:B------:R-:W-:-:S07]  /*10c50*/  IMAD R2, R3, R18, RZ ;  /* 0x0000001203027224 */ /* 0x000fce00078e02ff */
.L_x_427:
[----:B------:R-:W-:Y:S05]  /*10c60*/  BSYNC B1 ;  /* 0x0000000000017941 */ /* 0x000fea0003800000 */
.L_x_426:
        /* <DEDUP_REMOVED lines=12> */
.L_x_429:
[----:B------:R-:W-:Y:S05]  /*10d30*/  BSYNC B1 ;  /* 0x0000000000017941 */ /* 0x000fea0003800000 */
.L_x_428:
[----:B------:R-:W-:Y:S01]  /*10d40*/  @!P4 IMAD R95, R95, R17, R2 ;  /* 0x000000115f5fc224 */ /* 0x000fe200078e0202 */
[----:B------:R-:W-:Y:S04]  /*10d50*/  BSSY B1, `(.L_x_430) ;  /* 0x0000006000017945 */ /* 0x000fe80003800000 */
[----:B------:R0:W-:Y:S01]  /*10d60*/  @!P4 STG.E.U8 desc[UR36][R8.64+0x89], R95 ;  /* 0x0000895f0800c986 */ /* 0x0001e2000c101124 */
[----:B------:R-:W-:Y:S05]  /*10d70*/  @P3 BRA `(.L_x_431) ;  /* 0x00000000000c3947 */ /* 0x000fea0003800000 */
[----:B------:R-:W0:Y:S02]  /*10d80*/  LDG.E.U8 R16, desc[UR36][R14.64+0x90] ;  /* 0x000090240e107981 */ /* 0x000e24000c1e1100 */
[----:B0-----:R-:W-:-:S05]  /*10d90*/  PRMT R3, R16, 0x8880, RZ ;  /* 0x0000888010037816 */ /* 0x001fca00000000ff */
[----:B------:R-:W-:-:S07]  /*10da0*/  IMAD R2, R3, R18, RZ ;  /* 0x0000001203027224 */ /* 0x000fce00078e02ff */
.L_x_431:
[----:B------:R-:W-:Y:S05]  /*10db0*/  BSYNC B1 ;  /* 0x0000000000017941 */ /* 0x000fea0003800000 */
.L_x_430:
[----:B0-----:R-:W-:Y:S01]  /*10dc0*/  @!P3 IMAD R3, R96, R17, R2 ;  /* 0x000000116003b224 */ /* 0x001fe200078e0202 */
[----:B------:R-:W-:Y:S04]  /*10dd0*/  BSSY B1, `(.L_x_432) ;  /* 0x0000006000017945 */ /* 0x000fe80003800000 */
[----:B------:R0:W-:Y:S01]  /*10de0*/  @!P3 STG.E.U8 desc[UR36][R6.64+0x90], R3 ;  /* 0x000090030600b986 */ /* 0x0001e2000c101124 */
[----:B------:R-:W-:Y:S05]  /*10df0*/  @P5 BRA `(.L_x_433) ;  /* 0x00000000000c5947 */ /* 0x000fea0003800000 */
[----:B------:R-:W0:Y:S02]  /*10e00*/  LDG.E.U8 R16, desc[UR36][R14.64+0x91] ;  /* 0x000091240e107981 */ /* 0x000e24000c1e1100 */
[----:B0-----:R-:W-:-:S05]  /*10e10*/  PRMT R3, R16, 0x8880, RZ ;  /* 0x0000888010037816 */ /* 0x001fca00000000ff */
[----:B------:R-:W-:-:S07]  /*10e20*/  IMAD R2, R3, R18, RZ ;  /* 0x0000001203027224 */ /* 0x000fce00078e02ff */
.L_x_433:
[----:B------:R-:W-:Y:S05]  /*10e30*/  BSYNC B1 ;  /* 0x0000000000017941 */ /* 0x000fea0003800000 */
.L_x_432:
[----:B------:R-:W-:Y:S01]  /*10e40*/  @!P5 IMAD R97, R97, R17, R2 ;  /* 0x000000116161d224 */ /* 0x000fe200078e0202 */
[----:B------:R-:W-:Y:S04]  /*10e50*/  BSSY B1, `(.L_x_434) ;  /* 0x0000006000017945 */ /* 0x000fe80003800000 */
[----:B------:R0:W-:Y:S01]  /*10e60*/  @!P5 STG.E.U8 desc[UR36][R6.64+0x91], R97 ;  /* 0x000091610600d986 */ /* 0x0001e2000c101124 */
[----:B------:R-:W-:Y:S05]  /*10e70*/  @P6 BRA `(.L_x_435) ;  /* 0x00000000000c6947 */ /* 0x000fea0003800000 */
[----:B------:R-:W0:Y:S02]  /*10e80*/  LDG.E.U8 R16, desc[UR36][R154.64+0x90] ;  /* 0x000090249a107981 */ /* 0x000e24000c1e1100 */
[----:B0-----:R-:W-:-:S05]  /*10e90*/  PRMT R3, R16, 0x8880, RZ ;  /* 0x0000888010037816 */ /* 0x001fca00000000ff */
[----:B------:R-:W-:-:S07]  /*10ea0*/  IMAD R2, R3, R18, RZ ;  /* 0x0000001203027224 */ /* 0x000fce00078e02ff */
.L_x_435:
[----:B------:R-:W-:Y:S05]  /*10eb0*/  BSYNC B1 ;  /* 0x0000000000017941 */ /* 0x000fea0003800000 */
.L_x_434:
[----:B0-----:R-:W-:Y:S01]  /*10ec0*/  @!P6 IMAD R3, R98, R17, R2 ;  /* 0x000000116203e224 */ /* 0x001fe200078e0202 */
[----:B------:R-:W-:Y:S04]  /*10ed0*/  BSSY B1, `(.L_x_436) ;  /* 0x0000006000017945 */ /* 0x000fe80003800000 */
[----:B------:R0:W-:Y:S01]  /*10ee0*/  @!P6 STG.E.U8 desc[UR36][R8.64+0x90], R3 ;  /* 0x000090030800e986 */ /* 0x0001e2000c101124 */
[----:B------:R-:W-:Y:S05]  /*10ef0*/  @P1 BRA `(.L_x_437) ;  /* 0x00000000000c1947 */ /* 0x000fea0003800000 */
[----:B------:R-:W0:Y:S02]  /*10f00*/  LDG.E.U8 R16, desc[UR36][R154.64+0x91] ;  /* 0x000091249a107981 */ /* 0x000e24000c1e1100 */
[----:B0-----:R-:W-:-:S05]  /*10f10*/  PRMT R3, R16, 0x8880, RZ ;  /* 0x0000888010037816 */ /* 0x001fca00000000ff */
[----:B------:R-:W-:-:S07]  /*10f20*/  IMAD R2, R3, R18, RZ ;  /* 0x0000001203027224 */ /* 0x000fce00078e02ff */
.L_x_437:
[----:B------:R-:W-:Y:S05]  /*10f30*/  BSYNC B1 ;  /* 0x0000000000017941 */ /* 0x000fea0003800000 */
.L_x_436:
        /* <DEDUP_REMOVED lines=12> */
.L_x_439:
[----:B------:R-:W-:Y:S05]  /*11000*/  BSYNC B1 ;  /* 0x0000000000017941 */ /* 0x000fea0003800000 */
.L_x_438:
[----:B0-----:R-:W-:Y:S01]  /*11010*/  @!P4 IMAD R3, R100, R17, R2 ;  /* 0x000000116403c224 */ /* 0x001fe200078e0202 */
[----:B------:R-:W-:Y:S04]  /*11020*/  BSSY B1, `(.L_x_440) ;  /* 0x0000006000017945 */ /* 0x000fe80003800000 */
[----:B------:R0:W-:Y:S01]  /*11030*/  @!P4 STG.E.U8 desc[UR36][R6.64+0x98], R3 ;  /* 0x000098030600c986 */ /* 0x0001e2000c101124 */
[----:B------:R-:W-:Y:S05]  /*11040*/  @P3 BRA `(.L_x_441) ;  /* 0x00000000000c3947 */ /* 0x000fea0003800000 */
[----:B------:R-:W0:Y:S02]  /*11050*/  LDG.E.U8 R16, desc[UR36][R14.64+0x99] ;  /* 0x000099240e107981 */ /* 0x000e24000c1e1100 */
[----:B0-----:R-:W-:-:S05]  /*11060*/  PRMT R3, R16, 0x8880, RZ ;  /* 0x0000888010037816 */ /* 0x001fca00000000ff */
[----:B------:R-:W-:-:S07]  /*11070*/  IMAD R2, R3, R18, RZ ;  /* 0x0000001203027224 */ /* 0x000fce00078e02ff */
.L_x_441:
[----:B------:R-:W-:Y:S05]  /*11080*/  BSYNC B1 ;  /* 0x0000000000017941 */ /* 0x000fea0003800000 */
.L_x_440:
[----:B------:R-:W-:Y:S01]  /*11090*/  @!P3 IMAD R101, R101, R17, R2 ;  /* 0x000000116565b224 */ /* 0x000fe200078e0202 */
[----:B------:R-:W-:Y:S04]  /*110a0*/  BSSY B1, `(.L_x_442) ;  /* 0x0000006000017945 */ /* 0x000fe80003800000 */
[----:B------:R0:W-:Y:S01]  /*110b0*/  @!P3 STG.E.U8 desc[UR36][R6.64+0x99], R101 ;  /* 0x000099650600b986 */ /* 0x0001e2000c101124 */
[----:B------:R-:W-:Y:S05]  /*110c0*/  @P5 BRA `(.L_x_443) ;  /* 0x00000000000c5947 */ /* 0x000fea0003800000 */
[----:B------:R-:W0:Y:S02]  /*110d0*/  LDG.E.U8 R16, desc[UR36][R154.64+0x98] ;  /* 0x000098249a107981 */ /* 0x000e24000c1e1100 */
[----:B0-----:R-:W-:-:S05]  /*110e0*/  PRMT R3, R16, 0x8880, RZ ;  /* 0x0000888010037816 */ /* 0x001fca00000000ff */
[----:B------:R-:W-:-:S07]  /*110f0*/  IMAD R2, R3, R18, RZ ;  /* 0x0000001203027224 */ /* 0x000fce00078e02ff */
.L_x_443:
[----:B------:R-:W-:Y:S05]  /*11100*/  BSYNC B1 ;  /* 0x0000000000017941 */ /* 0x000fea0003800000 */
.L_x_442:
[----:B0-----:R-:W-:Y:S01]  /*11110*/  @!P5 IMAD R3, R102, R17, R2 ;  /* 0x000000116603d224 */ /* 0x001fe200078e0202 */
[----:B------:R-:W-:Y:S04]  /*11120*/  BSSY B1, `(.L_x_444) ;  /* 0x0000006000017945 */ /* 0x000fe80003800000 */
[----:B------:R0:W-:Y:S01]  /*11130*/  @!P5 STG.E.U8 desc[UR36][R8.64+0x98], R3 ;  /* 0x000098030800d986 */ /* 0x0001e2000c101124 */
[----:B------:R-:W-:Y:S05]  /*11140*/  @P6 BRA `(.L_x_445) ;  /* 0x00000000000c6947 */ /* 0x000fea0003800000 */
[----:B------:R-:W0:Y:S02]  /*11150*/  LDG.E.U8 R16, desc[UR36][R154.64+0x99] ;  /* 0x000099249a107981 */ /* 0x000e24000c1e1100 */
[----:B0-----:R-:W-:-:S05]  /*11160*/  PRMT R3, R16, 0x8880, RZ ;  /* 0x0000888010037816 */ /* 0x001fca00000000ff */
[----:B------:R-:W-:-:S07]  /*11170*/  IMAD R2, R3, R18, RZ ;  /* 0x0000001203027224 */ /* 0x000fce00078e02ff */
.L_x_445:
[----:B------:R-:W-:Y:S05]  /*11180*/  BSYNC B1 ;  /* 0x0000000000017941 */ /* 0x000fea0003800000 */
.L_x_444:
[----:B------:R-:W-:Y:S01]  /*11190*/  @!P6 IMAD R103, R103, R17, R2 ;  /* 0x000000116767e224 */ /* 0x000fe200078e0202 */
[----:B------:R-:W-:Y:S04]  /*111a0*/  BSSY B1, `(.L_x_446) ;  /* 0x0000006000017945 */ /* 0x000fe80003800000 */
[----:B------:R0:W-:Y:S01]  /*111b0*/  @!P6 STG.E.U8 desc[UR36][R8.64+0x99], R103 ;  /* 0x000099670800e986 */ /* 0x0001e2000c101124 */
[----:B------:R-:W-:Y:S05]  /*111c0*/  @P1 BRA `(.L_x_447) ;  /* 0x00000000000c1947 */ /* 0x000fea0003800000 */
[----:B------:R-:W0:Y:S02]  /*111d0*/  LDG.E.U8 R16, desc[UR36][R14.64+0xa0] ;  /* 0x0000a0240e107981 */ /* 0x000e24000c1e1100 */
[----:B0-----:R-:W-:-:S05]  /*111e0*/  PRMT R3, R16, 0x8880, RZ ;  /* 0x0000888010037816 */ /* 0x001fca00000000ff */
[----:B------:R-:W-:-:S07]  /*111f0*/  IMAD R2, R3, R18, RZ ;  /* 0x0000001203027224 */ /* 0x000fce00078e02ff */
.L_x_447:
[----:B------:R-:W-:Y:S05]  /*11200*/  BSYNC B1 ;  /* 0x0000000000017941 */ /* 0x000fea0003800000 */
.L_x_446:
        /* <DEDUP_REMOVED lines=12> */
.L_x_449:
[----:B------:R-:W-:Y:S05]  /*112d0*/  BSYNC B1 ;  /* 0x0000000000017941 */ /* 0x000fea0003800000 */
.L_x_448:
[----:B------:R-:W-:Y:S01]  /*112e0*/  @!P4 IMAD R105, R105, R17, R2 ;  /* 0x000000116969c224 */ /* 0x000fe200078e0202 */
[----:B------:R-:W-:Y:S04]  /*112f0*/  BSSY B1, `(.L_x_450) ;  /* 0x0000006000017945 */ /* 0x000fe80003800000 */
[----:B------:R0:W-:Y:S01]  /*11300*/  @!P4 STG.E.U8 desc[UR36][R6.64+0xa1], R105 ;  /* 0x0000a1690600c986 */ /* 0x0001e2000c101124 */
[----:B------:R-:W-:Y:S05]  /*11310*/  @P3 BRA `(.L_x_451) ;  /* 0x00000000000c3947 */ /* 0x000fea0003800000 */
[----:B------:R-:W0:Y:S02]  /*11320*/  LDG.E.U8 R16, desc[UR36][R154.64+0xa0] ;  /* 0x0000a0249a107981 */ /* 0x000e24000c1e1100 */
[----:B0-----:R-:W-:-:S05]  /*11330*/  PRMT R3, R16, 0x8880, RZ ;  /* 0x0000888010037816 */ /* 0x001fca00000000ff */
[----:B------:R-:W-:-:S07]  /*11340*/  IMAD R2, R3, R18, RZ ;  /* 0x0000001203027224 */ /* 0x000fce00078e02ff */
.L_x_451:
[----:B------:R-:W-:Y:S05]  /*11350*/  BSYNC B1 ;  /* 0x0000000000017941 */ /* 0x000fea0003800000 */
.L_x_450:
[----:B0-----:R-:W-:Y:S01]  /*11360*/  @!P3 IMAD R3, R106, R17, R2 ;  /* 0x000000116a03b224 */ /* 0x001fe200078e0202 */
[----:B------:R-:W-:Y:S04]  /*11370*/  BSSY B1, `(.L_x_452) ;  /* 0x0000006000017945 */ /* 0x000fe80003800000 */
[----:B------:R0:W-:Y:S01]  /*11380*/  @!P3 STG.E.U8 desc[UR36][R8.64+0xa0], R3 ;  /* 0x0000a0030800b986 */ /* 0x0001e2000c101124 */
[----:B------:R-:W-:Y:S05]  /*11390*/  @P5 BRA `(.L_x_453) ;  /* 0x00000000000c5947 */ /* 0x000fea0003800000 */
[----:B------:R-:W0:Y:S02]  /*113a0*/  LDG.E.U8 R16, desc[UR36][R154.64+0xa1] ;  /* 0x0000a1249a107981 */ /* 0x000e24000c1e1100 */
[----:B0-----:R-:W-:-:S05]  /*113b0*/  PRMT R3, R16, 0x8880, RZ ;  /* 0x0000888010037816 */ /* 0x001fca00000000ff */
[----:B------:R-:W-:-:S07]  /*113c0*/  IMAD R2, R3, R18, RZ ;  /* 0x0000001203027224 */ /* 0x000fce00078e02ff */
.L_x_453:
[----:B------:R-:W-:Y:S05]  /*113d0*/  BSYNC B1 ;  /* 0x0000000000017941 */ /* 0x000fea0003800000 */
.L_x_452:
[----:B------:R-:W-:Y:S01]  /*113e0*/  @!P5 IMAD R107, R107, R17, R2 ;  /* 0x000000116b6bd224 */ /* 0x000fe200078e0202 */
[----:B------:R-:W-:Y:S04]  /*113f0*/  BSSY B1, `(.L_x_454) ;  /* 0x0000006000017945 */ /* 0x000fe80003800000 */
[----:B------:R0:W-:Y:S01]  /*11400*/  @!P5 STG.E.U8 desc[UR36][R8.64+0xa1], R107 ;  /* 0x0000a16b0800d986 */ /* 0x0001e2000c101124 */
[----:B------:R-:W-:Y:S05]  /*11410*/  @P6 BRA `(.L_x_455) ;  /* 0x00000000000c6947 */ /* 0x000fea0003800000 */
[----:B------:R-:W0:Y:S02]  /*11420*/  LDG.E.U8 R16, desc[UR36][R14.64+0xa8] ;  /* 0x0000a8240e107981 */ /* 0x000e24000c1e1100 */
[----:B0-----:R-:W-:-:S05]  /*11430*/  PRMT R3, R16, 0x8880, RZ ;  /* 0x0000888010037816 */ /* 0x001fca00000000ff */
[----:B------:R-:W-:-:S07]  /*11440*/  IMAD R2, R3, R18, RZ ;  /* 0x0000001203027224 */ /* 0x000fce00078e02ff */
.L_x_455:
[----:B------:R-:W-:Y:S05]  /*11450*/  BSYNC B1 ;  /* 0x0000000000017941 */ /* 0x000fea0003800000 */
.L_x_454:
[----:B0-----:R-:W-:Y:S01]  /*11460*/  @!P6 IMAD R3, R108, R17, R2 ;  /* 0x000000116c03e224 */ /* 0x001fe200078e0202 */
[----:B------:R-:W-:Y:S04]  /*11470*/  BSSY B1, `(.L_x_456) ;  /* 0x0000006000017945 */ /* 0x000fe80003800000 */
[----:B------:R0:W-:Y:S01]  /*11480*/  @!P6 STG.E.U8 desc[UR36][R6.64+0xa8], R3 ;  /* 0x0000a8030600e986 */ /* 0x0001e2000c101124 */
[----:B------:R-:W-:Y:S05]  /*11490*/  @P1 BRA `(.L_x_457) ;  /* 0x00000000000c1947 */ /* 0x000fea0003800000 */
[----:B------:R-:W0:Y:S02]  /*114a0*/  LDG.E.U8 R16, desc[UR36][R14.64+0xa9] ;  /* 0x0000a9240e107981 */ /* 0x000e24000c1e1100 */
[----:B0-----:R-:W-:-:S05]  /*114b0*/  PRMT R3, R16, 0x8880, RZ ;  /* 0x0000888010037816 */ /* 0x001fca00000000ff */
[----:B------:R-:W-:-:S07]  /*114c0*/  IMAD R2, R3, R18, RZ ;  /* 0x0000001203027224 */ /* 0x000fce00078e02ff */
.L_x_457:
[----:B------:R-:W-:Y:S05]  /*114d0*/  BSYNC B1 ;  /* 0x0000000000017941 */ /* 0x000fea0003800000 */
.L_x_456:
        /* <DEDUP_REMOVED lines=12> */
.L_x_459:
[----:B------:R-:W-:Y:S05]  /*115a0*/  BSYNC B1 ;  /* 0x0000000000017941 */ /* 0x000fea0003800000 */
.L_x_458:
[----:B0-----:R-:W-:Y:S01]  /*115b0*/  @!P4 IMAD R3, R110, R17, R2 ;  /* 0x000000116e03c224 */ /* 0x001fe200078e0202 */
[----:B------:R-:W-:Y:S04]  /*115c0*/  BSSY B1, `(.L_x_460) ;  /* 0x0000006000017945 */ /* 0x000fe80003800000 */
[----:B------:R0:W-:Y:S01]  /*115d0*/  @!P4 STG.E.U8 desc[UR36][R8.64+0xa8], R3 ;  /* 0x0000a8030800c986 */ /* 0x0001e2000c101124 */
[----:B------:R-:W-:Y:S05]  /*115e0*/  @P3 BRA `(.L_x_461) ;  /* 0x00000000000c3947 */ /* 0x000fea0003800000 */
[----:B------:R-:W0:Y:S02]  /*115f0*/  LDG.E.U8 R16, desc[UR36][R154.64+0xa9] ;  /* 0x0000a9249a107981 */ /* 0x000e24000c1e1100 */
[----:B0-----:R-:W-:-:S05]  /*11600*/  PRMT R3, R16, 0x8880, RZ ;  /* 0x0000888010037816 */ /* 0x001fca00000000ff */
[----:B------:R-:W-:-:S07]  /*11610*/  IMAD R2, R3, R18, RZ ;  /* 0x0000001203027224 */ /* 0x000fce00078e02ff */
.L_x_461:
[----:B------:R-:W-:Y:S05]  /*11620*/  BSYNC B1 ;  /* 0x0000000000017941 */ /* 0x000fea0003800000 */
.L_x_460:
[----:B------:R-:W-:Y:S01]  /*11630*/  @!P3 IMAD R111, R111, R17, R2 ;  /* 0x000000116f6fb224 */ /* 0x000fe200078e0202 */
[----:B------:R-:W-:Y:S04]  /*11640*/  BSSY B1, `(.L_x_462) ;  /* 0x0000006000017945 */ /* 0x000fe80003800000 */
[----:B------:R0:W-:Y:S01]  /*11650*/  @!P3 STG.E.U8 desc[UR36][R8.64+0xa9], R111 ;  /* 0x0000a96f0800b986 */ /* 0x0001e2000c101124 */
[----:B------:R-:W-:Y:S05]  /*11660*/  @P5 BRA `(.L_x_463) ;  /* 0x00000000000c5947 */ /* 0x000fea0003800000 */
[----:B------:R-:W0:Y:S02]  /*11670*/  LDG.E.U8 R16, desc[UR36][R14.64+0xb0] ;  /* 0x0000b0240e107981 */ /* 0x000e24000c1e1100 */
[----:B0-----:R-:W-:-:S05]  /*11680*/  PRMT R3, R16, 0x8880, RZ ;  /* 0x0000888010037816 */ /* 0x001fca00000000ff */
[----:B------:R-:W-:-:S07]  /*11690*/  IMAD R2, R3, R18, RZ ;  /* 0x0000001203027224 */ /* 0x000fce00078e02ff */
.L_x_463:
[----:B------:R-:W-:Y:S05]  /*116a0*/  BSYNC B1 ;  /* 0x0000000000017941 */ /* 0x000fea0003800000 */
.L_x_462:
[----:B0-----:R-:W-:Y:S01]  /*116b0*/  @!P5 IMAD R3, R112, R17, R2 ;  /* 0x000000117003d224 */ /* 0x001fe200078e0202 */
[----:B------:R-:W-:Y:S04]  /*116c0*/  BSSY B1, `(.L_x_464) ;  /* 0x0000006000017945 */ /* 0x000fe80003800000 */
[----:B------:R0:W-:Y:S01]  /*116d0*/  @!P5 STG.E.U8 desc[UR36][R6.64+0xb0], R3 ;  /* 0x0000b0030600d986 */ /* 0x0001e2000c101124 */
[----:B------:R-:W-:Y:S05]  /*116e0*/  @P6 BRA `(.L_x_465) ;  /* 0x00000000000c6947 */ /* 0x000fea0003800000 */
[----:B------:R-:W0:Y:S02]  /*116f0*/  LDG.E.U8 R16, desc[UR36][R14.64+0xb1] ;  /* 0x0000b1240e107981 */ /* 0x000e24000c1e1100 */
[----:B0-----:R-:W-:-:S05]  /*11700*/  PRMT R3, R16, 0x8880, RZ ;  /* 0x0000888010037816 */ /* 0x001fca00000000ff */
[----:B------:R-:W-:-:S07]  /*11710*/  IMAD R2, R3, R18, RZ ;  /* 0x0000001203027224 */ /* 0x000fce00078e02ff */
.L_x_465:
[----:B------:R-:W-:Y:S05]  /*11720*/  BSYNC B1 ;  /* 0x0000000000017941 */ /* 0x000fea0003800000 */
.L_x_464:
[----:B------:R-:W-:Y:S01]  /*11730*/  @!P6 IMAD R113, R113, R17, R2 ;  /* 0x000000117171e224 */ /* 0x000fe200078e0202 */
[----:B------:R-:W-:Y:S04]  /*11740*/  BSSY B1, `(.L_x_466) ;  /* 0x0000006000017945 */ /* 0x000fe80003800000 */
[----:B------:R0:W-:Y:S01]  /*11750*/  @!P6 STG.E.U8 desc[UR36][R6.64+0xb1], R113 ;  /* 0x0000b1710600e986 */ /* 0x0001e2000c101124 */
[----:B------:R-:W-:Y:S05]  /*11760*/  @P1 BRA `(.L_x_467) ;  /* 0x00000000000c1947 */ /* 0x000fea0003800000 */
[----:B------:R-:W0:Y:S02]  /*11770*/  LDG.E.U8 R16, desc[UR36][R154.64+0xb0] ;  /* 0x0000b0249a107981 */ /* 0x000e24000c1e1100 */
[----:B0-----:R-:W-:-:S05]  /*11780*/  PRMT R3, R16, 0x8880, RZ ;  /* 0x0000888010037816 */ /* 0x001fca00000000ff */
[----:B------:R-:W-:-:S07]  /*11790*/  IMAD R2, R3, R18, RZ ;  /* 0x0000001203027224 */ /* 0x000fce00078e02ff */
.L_x_467:
[----:B------:R-:W-:Y:S05]  /*117a0*/  BSYNC B1 ;  /* 0x0000000000017941 */ /* 0x000fea0003800000 */
.L_x_466:
        /* <DEDUP_REMOVED lines=12> */
.L_x_469:
[----:B------:R-:W-:Y:S05]  /*11870*/  BSYNC B1 ;  /* 0x0000000000017941 */ /* 0x000fea0003800000 */
.L_x_468:
[----:B------:R-:W-:Y:S01]  /*11880*/  @!P4 IMAD R115, R115, R17, R2 ;  /* 0x000000117373c224 */ /* 0x000fe200078e0202 */
[----:B------:R-:W-:Y:S04]  /*11890*/  BSSY B1, `(.L_x_470) ;  /* 0x0000006000017945 */ /* 0x000fe80003800000 */
[----:B------:R0:W-:Y:S01]  /*118a0*/  @!P4 STG.E.U8 desc[UR36][R8.64+0xb1], R115 ;  /* 0x0000b1730800c986 */ /* 0x0001e2000c101124 */
[----:B------:R-:W-:Y:S05]  /*118b0*/  @P3 BRA `(.L_x_471) ;  /* 0x00000000000c3947 */ /* 0x000fea0003800000 */
[----:B------:R-:W0:Y:S02]  /*118c0*/  LDG.E.U8 R16, desc[UR36][R14.64+0xb8] ;  /* 0x0000b8240e107981 */ /* 0x000e24000c1e1100 */
[----:B0-----:R-:W-:-:S05]  /*118d0*/  PRMT R3, R16, 0x8880, RZ ;  /* 0x0000888010037816 */ /* 0x001fca00000000ff */
[----:B------:R-:W-:-:S07]  /*118e0*/  IMAD R2, R3, R18, RZ ;  /* 0x0000001203027224 */ /* 0x000fce00078e02ff */
.L_x_471:
[----:B------:R-:W-:Y:S05]  /*118f0*/  BSYNC B1 ;  /* 0x0000000000017941 */ /* 0x000fea0003800000 */
.L_x_470:
[----:B0-----:R-:W-:Y:S01]  /*11900*/  @!P3 IMAD R3, R116, R17, R2 ;  /* 0x000000117403b224 */ /* 0x001fe200078e0202 */
[----:B------:R-:W-:Y:S04]  /*11910*/  BSSY B1, `(.L_x_472) ;  /* 0x0000006000017945 */ /* 0x000fe80003800000 */
[----:B------:R0:W-:Y:S01]  /*11920*/  @!P3 STG.E.U8 desc[UR36][R6.64+0xb8], R3 ;  /* 0x0000b8030600b986 */ /* 0x0001e2000c101124 */
[----:B------:R-:W-:Y:S05]  /*11930*/  @P5 BRA `(.L_x_473) ;  /* 0x00000000000c5947 */ /* 0x000fea0003800000 */
[----:B------:R-:W0:Y:S02]  /*11940*/  LDG.E.U8 R16, desc[UR36][R14.64+0xb9] ;  /* 0x0000b9240e107981 */ /* 0x000e24000c1e1100 */
[----:B0-----:R-:W-:-:S05]  /*11950*/  PRMT R3, R16, 0x8880, RZ ;  /* 0x0000888010037816 */ /* 0x001fca00000000ff */
[----:B------:R-:W-:-:S07]  /*11960*/  IMAD R2, R3, R18, RZ ;  /* 0x0000001203027224 */ /* 0x000fce00078e02ff */
.L_x_473:
[----:B------:R-:W-:Y:S05]  /*11970*/  BSYNC B1 ;  /* 0x0000000000017941 */ /* 0x000fea0003800000 */
.L_x_472:
[----:B------:R-:W-:Y:S01]  /*11980*/  @!P5 IMAD R117, R117, R17, R2 ;  /* 0x000000117575d224 */ /* 0x000fe200078e0202 */
[----:B------:R-:W-:Y:S04]  /*11990*/  BSSY B1, `(.L_x_474) ;  /* 0x0000006000017945 */ /* 0x000fe80003800000 */
[----:B------:R0:W-:Y:S01]  /*119a0*/  @!P5 STG.E.U8 desc[UR36][R6.64+0xb9], R117 ;  /* 0x0000b9750600d986 */ /* 0x0001e2000c101124 */
[----:B------:R-:W-:Y:S05]  /*119b0*/  @P6 BRA `(.L_x_475) ;  /* 0x00000000000c6947 */ /* 0x000fea0003800000 */
[----:B------:R-:W0:Y:S02]  /*119c0*/  LDG.E.U8 R16, desc[UR36][R154.64+0xb8] ;  /* 0x0000b8249a107981 */ /* 0x000e24000c1e1100 */
[----:B0-----:R-:W-:-:S05]  /*119d0*/  PRMT R3, R16, 0x8880, RZ ;  /* 0x0000888010037816 */ /* 0x001fca00000000ff */
[----:B------:R-:W-:-:S07]  /*119e0*/  IMAD R2, R3, R18, RZ ;  /* 0x0000001203027224 */ /* 0x000fce00078e02ff */
.L_x_475:
[----:B------:R-:W-:Y:S05]  /*119f0*/  BSYNC B1 ;  /* 0x0000000000017941 */ /* 0x000fea0003800000 */
.L_x_474:
[----:B0-----:R-:W-:Y:S01]  /*11a00*/  @!P6 IMAD R3, R118, R17, R2 ;  /* 0x000000117603e224 */ /* 0x001fe200078e0202 */
[----:B------:R-:W-:Y:S04]  /*11a10*/  BSSY B1, `(.L_x_476) ;  /* 0x0000006000017945 */ /* 0x000fe80003800000 */
[----:B------:R0:W-:Y:S01]  /*11a20*/  @!P6 STG.E.U8 desc[UR36][R8.64+0xb8], R3 ;  /* 0x0000b8030800e986 */ /* 0x0001e2000c101124 */
[----:B------:R-:W-:Y:S05]  /*11a30*/  @P1 BRA `(.L_x_477) ;  /* 0x00000000000c1947 */ /* 0x000fea0003800000 */
[----:B------:R-:W0:Y:S02]  /*11a40*/  LDG.E.U8 R16, desc[UR36][R154.64+0xb9] ;  /* 0x0000b9249a107981 */ /* 0x000e24000c1e1100 */
[----:B0-----:R-:W-:-:S05]  /*11a50*/  PRMT R3, R16, 0x8880, RZ ;  /* 0x0000888010037816 */ /* 0x001fca00000000ff */
[----:B------:R-:W-:-:S07]  /*11a60*/  IMAD R2, R3, R18, RZ ;  /* 0x0000001203027224 */ /* 0x000fce00078e02ff */
.L_x_477:
[----:B------:R-:W-:Y:S05]  /*11a70*/  BSYNC B1 ;  /* 0x0000000000017941 */ /* 0x000fea0003800000 */
.L_x_476:
        /* <DEDUP_REMOVED lines=12> */
.L_x_479:
[----:B------:R-:W-:Y:S05]  /*11b40*/  BSYNC B1 ;  /* 0x0000000000017941 */ /* 0x000fea0003800000 */
.L_x_478:
[----:B0-----:R-:W-:Y:S01]  /*11b50*/  @!P4 IMAD R3, R120, R17, R2 ;  /* 0x000000117803c224 */ /* 0x001fe200078e0202 */
[----:B------:R-:W-:Y:S04]  /*11b60*/  BSSY B1, `(.L_x_480) ;  /* 0x0000006000017945 */ /* 0x000fe80003800000 */
[----:B------:R0:W-:Y:S01]  /*11b70*/  @!P4 STG.E.U8 desc[UR36][R6.64+0xc0], R3 ;  /* 0x0000c0030600c986 */ /* 0x0001e2000c101124 */
[----:B------:R-:W-:Y:S05]  /*11b80*/  @P3 BRA `(.L_x_481) ;  /* 0x00000000000c3947 */ /* 0x000fea0003800000 */
[----:B------:R-:W0:Y:S02]  /*11b90*/  LDG.E.U8 R16, desc[UR36][R14.64+0xc1] ;  /* 0x0000c1240e107981 */ /* 0x000e24000c1e1100 */
[----:B0-----:R-:W-:-:S05]  /*11ba0*/  PRMT R3, R16, 0x8880, RZ ;  /* 0x0000888010037816 */ /* 0x001fca00000000ff */
[----:B------:R-:W-:-:S07]  /*11bb0*/  IMAD R2, R3, R18, RZ ;  /* 0x0000001203027224 */ /* 0x000fce00078e02ff */
.L_x_481:
[----:B------:R-:W-:Y:S05]  /*11bc0*/  BSYNC B1 ;  /* 0x0000000000017941 */ /* 0x000fea0003800000 */
.L_x_480:
[----:B------:R-:W-:Y:S01]  /*11bd0*/  @!P3 IMAD R121, R121, R17, R2 ;  /* 0x000000117979b224 */ /* 0x000fe200078e0202 */
[----:B------:R-:W-:Y:S04]  /*11be0*/  BSSY B1, `(.L_x_482) ;  /* 0x0000006000017945 */ /* 0x000fe80003800000 */
[----:B------:R0:W-:Y:S01]  /*11bf0*/  @!P3 STG.E.U8 desc[UR36][R6.64+0xc1], R121 ;  /* 0x0000c1790600b986 */ /* 0x0001e2000c101124 */
[----:B------:R-:W-:Y:S05]  /*11c00*/  @P5 BRA `(.L_x_483) ;  /* 0x00000000000c5947 */ /* 0x000fea0003800000 */
[----:B------:R-:W0:Y:S02]  /*11c10*/  LDG.E.U8 R16, desc[UR36][R154.64+0xc0] ;  /* 0x0000c0249a107981 */ /* 0x000e24000c1e1100 */
[----:B0-----:R-:W-:-:S05]  /*11c20*/  PRMT R3, R16, 0x8880, RZ ;  /* 0x0000888010037816 */ /* 0x001fca00000000ff */
[----:B------:R-:W-:-:S07]  /*11c30*/  IMAD R2, R3, R18, RZ ;  /* 0x0000001203027224 */ /* 0x000fce00078e02ff */
.L_x_483:
[----:B------:R-:W-:Y:S05]  /*11c40*/  BSYNC B1 ;  /* 0x0000000000017941 */ /* 0x000fea0003800000 */
.L_x_482:
[----:B0-----:R-:W-:Y:S01]  /*11c50*/  @!P5 IMAD R3, R122, R17, R2 ;  /* 0x000000117a03d224 */ /* 0x001fe200078e0202 */
[----:B------:R-:W-:Y:S04]  /*11c60*/  BSSY B1, `(.L_x_484) ;  /* 0x0000006000017945 */ /* 0x000fe80003800000 */
[----:B------:R0:W-:Y:S01]  /*11c70*/  @!P5 STG.E.U8 desc[UR36][R8.64+0xc0], R3 ;  /* 0x0000c0030800d986 */ /* 0x0001e2000c101124 */
[----:B------:R-:W-:Y:S05]  /*11c80*/  @P6 BRA `(.L_x_485) ;  /* 0x00000000000c6947 */ /* 0x000fea0003800000 */
[----:B------:R-:W0:Y:S02]  /*11c90*/  LDG.E.U8 R16, desc[UR36][R154.64+0xc1] ;  /* 0x0000c1249a107981 */ /* 0x000e24000c1e1100 */
[----:B0-----:R-:W-:-:S05]  /*11ca0*/  PRMT R3, R16, 0x8880, RZ ;  /* 0x0000888010037816 */ /* 0x001fca00000000ff */
[----:B------:R-:W-:-:S07]  /*11cb0*/  IMAD R2, R3, R18, RZ ;  /* 0x0000001203027224 */ /* 0x000fce00078e02ff */
.L_x_485:
[----:B------:R-:W-:Y:S05]  /*11cc0*/  BSYNC B1 ;  /* 0x0000000000017941 */ /* 0x000fea0003800000 */
.L_x_484:
[----:B------:R-:W-:Y:S01]  /*11cd0*/  @!P6 IMAD R123, R123, R17, R2 ;  /* 0x000000117b7be224 */ /* 0x000fe200078e0202 */
[----:B------:R-:W-:Y:S04]  /*11ce0*/  BSSY B1, `(.L_x_486) ;  /* 0x0000006000017945 */ /* 0x000fe80003800000 */
[----:B------:R0:W-:Y:S01]  /*11cf0*/  @!P6 STG.E.U8 desc[UR36][R8.64+0xc1], R123 ;  /* 0x0000c17b0800e986 */ /* 0x0001e2000c101124 */
[----:B------:R-:W-:Y:S05]  /*11d00*/  @P1 BRA `(.L_x_487) ;  /* 0x00000000000c1947 */ /* 0x000fea0003800000 */
[----:B------:R-:W0:Y:S02]  /*11d10*/  LDG.E.U8 R16, desc[UR36][R14.64+0xc8] ;  /* 0x0000c8240e107981 */ /* 0x000e24000c1e1100 */
[----:B0-----:R-:W-:-:S05]  /*11d20*/  PRMT R3, R16, 0x8880, RZ ;  /* 0x0000888010037816 */ /* 0x001fca00000000ff */
[----:B------:R-:W-:-:S07]  /*11d30*/  IMAD R2, R3, R18, RZ ;  /* 0x0000001203027224 */ /* 0x000fce00078e02ff */
.L_x_487:
[----:B------:R-:W-:Y:S05]  /*11d40*/  BSYNC B1 ;  /* 0x0000000000017941 */ /* 0x000fea0003800000 */
.L_x_486:
        /* <DEDUP_REMOVED lines=12> */
.L_x_489:
[----:B------:R-:W-:Y:S05]  /*11e10*/  BSYNC B1 ;  /* 0x0000000000017941 */ /* 0x000fea0003800000 */
.L_x_488:
[----:B------:R-:W-:Y:S01]  /*11e20*/  @!P4 IMAD R125, R125, R17, R2 ;  /* 0x000000117d7dc224 */ /* 0x000fe200078e0202 */
[----:B------:R-:W-:Y:S04]  /*11e30*/  BSSY B1, `(.L_x_490) ;  /* 0x0000006000017945 */ /* 0x000fe80003800000 */
[----:B------:R0:W-:Y:S01]  /*11e40*/  @!P4 STG.E.U8 desc[UR36][R6.64+0xc9], R125 ;  /* 0x0000c97d0600c986 */ /* 0x0001e2000c101124 */
[----:B------:R-:W-:Y:S05]  /*11e50*/  @P3 BRA `(.L_x_491) ;  /* 0x00000000000c3947 */ /* 0x000fea0003800000 */
[----:B------:R-:W0:Y:S02]  /*11e60*/  LDG.E.U8 R16, desc[UR36][R154.64+0xc8] ;  /* 0x0000c8249a107981 */ /* 0x000e24000c1e1100 */
[----:B0-----:R-:W-:-:S05]  /*11e70*/  PRMT R3, R16, 0x8880, RZ ;  /* 0x0000888010037816 */ /* 0x001fca00000000ff */
[----:B------:R-:W-:-:S07]  /*11e80*/  IMAD R2, R3, R18, RZ ;  /* 0x0000001203027224 */ /* 0x000fce00078e02ff */
.L_x_491:
[----:B------:R-:W-:Y:S05]  /*11e90*/  BSYNC B1 ;  /* 0x0000000000017941 */ /* 0x000fea0003800000 */
.L_x_490:
[----:B0-----:R-:W-:Y:S01]  /*11ea0*/  @!P3 IMAD R3, R126, R17, R2 ;  /* 0x000000117e03b224 */ /* 0x001fe200078e0202 */
[----:B------:R-:W-:Y:S04]  /*11eb0*/  BSSY B1, `(.L_x_492) ;  /* 0x0000006000017945 */ /* 0x000fe80003800000 */
[----:B------:R0:W-:Y:S01]  /*11ec0*/  @!P3 STG.E.U8 desc[UR36][R8.64+0xc8], R3 ;  /* 0x0000c8030800b986 */ /* 0x0001e2000c101124 */
[----:B------:R-:W-:Y:S05]  /*11ed0*/  @P5 BRA `(.L_x_493) ;  /* 0x00000000000c5947 */ /* 0x000fea0003800000 */
[----:B------:R-:W0:Y:S02]  /*11ee0*/  LDG.E.U8 R16, desc[UR36][R154.64+0xc9] ;  /* 0x0000c9249a107981 */ /* 0x000e24000c1e1100 */
[----:B0-----:R-:W-:-:S05]  /*11ef0*/  PRMT R3, R16, 0x8880, RZ ;  /* 0x0000888010037816 */ /* 0x001fca00000000ff */
[----:B------:R-:W-:-:S07]  /*11f00*/  IMAD R2, R3, R18, RZ ;  /* 0x0000001203027224 */ /* 0x000fce00078e02ff */
.L_x_493:
[----:B------:R-:W-:Y:S05]  /*11f10*/  BSYNC B1 ;  /* 0x0000000000017941 */ /* 0x000fea0003800000 */
.L_x_492:
[----:B------:R-:W-:Y:S01]  /*11f20*/  @!P5 IMAD R127, R127, R17, R2 ;  /* 0x000000117f7fd224 */ /* 0x000fe200078e0202 */
[----:B------:R-:W-:Y:S04]  /*11f30*/  BSSY B1, `(.L_x_494) ;  /* 0x0000006000017945 */ /* 0x000fe80003800000 */
[----:B------:R0:W-:Y:S01]  /*11f40*/  @!P5 STG.E.U8 desc[UR36][R8.64+0xc9], R127 ;  /* 0x0000c97f0800d986 */ /* 0x0001e2000c101124 */
[----:B------:R-:W-:Y:S05]  /*11f50*/  @P6 BRA `(.L_x_495) ;  /* 0x00000000000c6947 */ /* 0x000fea0003800000 */
[----:B------:R-:W0:Y:S02]  /*11f60*/  LDG.E.U8 R16, desc[UR36][R14.64+0xd0] ;  /* 0x0000d0240e107981 */ /* 0x000e24000c1e1100 */
[----:B0-----:R-:W-:-:S05]  /*11f70*/  PRMT R3, R16, 0x8880, RZ ;  /* 0x0000888010037816 */ /* 0x001fca00000000ff */
[----:B------:R-:W-:-:S07]  /*11f80*/  IMAD R2, R3, R18, RZ ;  /* 0x0000001203027224 */ /* 0x000fce00078e02ff */
.L_x_495:
[----:B------:R-:W-:Y:S05]  /*11f90*/  BSYNC B1 ;  /* 0x0000000000017941 */ /* 0x000fea0003800000 */
.L_x_494:
[----:B0-----:R-:W-:Y:S01]  /*11fa0*/  @!P6 IMAD R3, R128, R17, R2 ;  /* 0x000000118003e224 */ /* 0x001fe200078e0202 */
[----:B------:R-:W-:Y:S04]  /*11fb0*/  BSSY B1, `(.L_x_496) ;  /* 0x0000006000017945 */ /* 0x000fe80003800000 */
[----:B------:R0:W-:Y:S01]  /*11fc0*/  @!P6 STG.E.U8 desc[UR36][R6.64+0xd0], R3 ;  /* 0x0000d0030600e986 */ /* 0x0001e2000c101124 */
[----:B------:R-:W-:Y:S05]  /*11fd0*/  @P1 BRA `(.L_x_497) ;  /* 0x00000000000c1947 */ /* 0x000fea0003800000 */
[----:B------:R-:W0:Y:S02]  /*11fe0*/  LDG.E.U8 R16, desc[UR36][R14.64+0xd1] ;  /* 0x0000d1240e107981 */ /* 0x000e24000c1e1100 */
[----:B0-----:R-:W-:-:S05]  /*11ff0*/  PRMT R3, R16, 0x8880, RZ ;  /* 0x0000888010037816 */ /* 0x001fca00000000ff */
[----:B------:R-:W-:-:S07]  /*12000*/  IMAD R2, R3, R18, RZ ;  /* 0x0000001203027224 */ /* 0x000fce00078e02ff */
.L_x_497:
[----:B------:R-:W-:Y:S05]  /*12010*/  BSYNC B1 ;  /* 0x0000000000017941 */ /* 0x000fea0003800000 */
.L_x_496:
        /* <DEDUP_REMOVED lines=12> */
.L_x_499:
[----:B------:R-:W-:Y:S05]  /*120e0*/  BSYNC B1 ;  /* 0x0000000000017941 */ /* 0x000fea0003800000 */
.L_x_498:
[----:B0-----:R-:W-:Y:S01]  /*120f0*/  @!P4 IMAD R3, R130, R17, R2 ;  /* 0x000000118203c224 */ /* 0x001fe200078e0202 */
[----:B------:R-:W-:Y:S04]  /*12100*/  BSSY B1, `(.L_x_500) ;  /* 0x0000006000017945 */ /* 0x000fe80003800000 */
[----:B------:R0:W-:Y:S01]  /*12110*/  @!P4 STG.E.U8 desc[UR36][R8.64+0xd0], R3 ;  /* 0x0000d0030800c986 */ /* 0x0001e2000c101124 */
[----:B------:R-:W-:Y:S05]  /*12120*/  @P3 BRA `(.L_x_501) ;  /* 0x00000000000c3947 */ /* 0x000fea0003800000 */
[----:B------:R-:W0:Y:S02]  /*12130*/  LDG.E.U8 R16, desc[UR36][R154.64+0xd1] ;  /* 0x0000d1249a107981 */ /* 0x000e24000c1e1100 */
[----:B0-----:R-:W-:-:S05]  /*12140*/  PRMT R3, R16, 0x8880, RZ ;  /* 0x0000888010037816 */ /* 0x001fca00000000ff */
[----:B------:R-:W-:-:S07]  /*12150*/  IMAD R2, R3, R18, RZ ;  /* 0x0000001203027224 */ /* 0x000fce00078e02ff */
.L_x_501:
[----:B------:R-:W-:Y:S05]  /*12160*/  BSYNC B1 ;  /* 0x0000000000017941 */ /* 0x000fea0003800000 */
.L_x_500:
[----:B------:R-:W-:Y:S01]  /*12170*/  @!P3 IMAD R131, R131, R17, R2 ;  /* 0x000000118383b224 */ /* 0x000fe200078e0202 */
[----:B------:R-:W-:Y:S04]  /*12180*/  BSSY B1, `(.L_x_502) ;  /* 0x0000006000017945 */ /* 0x000fe80003800000 */
[----:B------:R0:W-:Y:S01]  /*12190*/  @!P3 STG.E.U8 desc[UR36][R8.64+0xd1], R131 ;  /* 0x0000d1830800b986 */ /* 0x0001e2000c101124 */
[----:B------:R-:W-:Y:S05]  /*121a0*/  @P5 BRA `(.L_x_503) ;  /* 0x00000000000c5947 */ /* 0x000fea0003800000 */
[----:B------:R-:W0:Y:S02]  /*121b0*/  LDG.E.U8 R16, desc[UR36][R14.64+0xd8] ;  /* 0x0000d8240e107981 */ /* 0x000e24000c1e1100 */
[----:B0-----:R-:W-:-:S05]  /*121c0*/  PRMT R3, R16, 0x8880, RZ ;  /* 0x0000888010037816 */ /* 0x001fca00000000ff */
[----:B------:R-:W-:-:S07]  /*121d0*/  IMAD R2, R3, R18, RZ ;  /* 0x0000001203027224 */ /* 0x000fce00078e02ff */
.L_x_503:
[----:B------:R-:W-:Y:S05]  /*121e0*/  BSYNC B1 ;  /* 0x0000000000017941 */ /* 0x000fea0003800000 */
.L_x_502:
[----:B0-----:R-:W-:Y:S01]  /*121f0*/  @!P5 IMAD R3, R132, R17, R2 ;  /* 0x000000118403d224 */ /* 0x001fe200078e0202 */
[----:B------:R-:W-:Y:S04]  /*12200*/  BSSY B1, `(.L_x_504) ;  /* 0x0000006000017945 */ /* 0x000fe80003800000 */
[----:B------:R0:W-:Y:S01]  /*12210*/  @!P5 STG.E.U8 desc[UR36][R6.64+0xd8], R3 ;  /* 0x0000d8030600d986 */ /* 0x0001e2000c101124 */
[----:B------:R-:W-:Y:S05]  /*12220*/  @P6 BRA `(.L_x_505) ;  /* 0x00000000000c6947 */ /* 0x000fea0003800000 */
[----:B------:R-:W0:Y:S02]  /*12230*/  LDG.E.U8 R16, desc[UR36][R14.64+0xd9] ;  /* 0x0000d9240e107981 */ /* 0x000e24000c1e1100 */
[----:B0-----:R-:W-:-:S05]  /*12240*/  PRMT R3, R16, 0x8880, RZ ;  /* 0x0000888010037816 */ /* 0x001fca00000000ff */
[----:B------:R-:W-:-:S07]  /*12250*/  IMAD R2, R3, R18, RZ ;  /* 0x0000001203027224 */ /* 0x000fce00078e02ff */
.L_x_505:
[----:B------:R-:W-:Y:S05]  /*12260*/  BSYNC B1 ;  /* 0x0000000000017941 */ /* 0x000fea0003800000 */
.L_x_504:
[----:B------:R-:W-:Y:S01]  /*12270*/  @!P6 IMAD R133, R133, R17, R2 ;  /* 0x000000118585e224 */ /* 0x000fe200078e0202 */
[----:B------:R-:W-:Y:S04]  /*12280*/  BSSY B1, `(.L_x_506) ;  /* 0x0000006000017945 */ /* 0x000fe80003800000 */
[----:B------:R0:W-:Y:S01]  /*12290*/  @!P6 STG.E.U8 desc[UR36][R6.64+0xd9], R133 ;  /* 0x0000d9850600e986 */ /* 0x0001e2000c101124 */
[----:B------:R-:W-:Y:S05]  /*122a0*/  @P1 BRA `(.L_x_507) ;  /* 0x00000000000c1947 */ /* 0x000fea0003800000 */
[----:B------:R-:W0:Y:S02]  /*122b0*/  LDG.E.U8 R16, desc[UR36][R154.64+0xd8] ;  /* 0x0000d8249a107981 */ /* 0x000e24000c1e1100 */
[----:B0-----:R-:W-:-:S05]  /*122c0*/  PRMT R3, R16, 0x8880, RZ ;  /* 0x0000888010037816 */ /* 0x001fca00000000ff */
[----:B------:R-:W-:-:S07]  /*122d0*/  IMAD R2, R3, R18, RZ ;  /* 0x0000001203027224 */ /* 0x000fce00078e02ff */
.L_x_507:
[----:B------:R-:W-:Y:S05]  /*122e0*/  BSYNC B1 ;  /* 0x0000000000017941 */ /* 0x000fea0003800000 */
.L_x_506:
        /* <DEDUP_REMOVED lines=12> */
.L_x_509:
[----:B------:R-:W-:Y:S05]  /*123b0*/  BSYNC B1 ;  /* 0x0000000000017941 */ /* 0x000fea0003800000 */
.L_x_508:
[----:B------:R-:W-:Y:S01]  /*123c0*/  @!P4 IMAD R135, R135, R17, R2 ;  /* 0x000000118787c224 */ /* 0x000fe200078e0202 */
[----:B------:R-:W-:Y:S04]  /*123d0*/  BSSY B1, `(.L_x_510) ;  /* 0x0000006000017945 */ /* 0x000fe80003800000 */
[----:B------:R0:W-:Y:S01]  /*123e0*/  @!P4 STG.E.U8 desc[UR36][R8.64+0xd9], R135 ;  /* 0x0000d9870800c986 */ /* 0x0001e2000c101124 */
[----:B------:R-:W-:Y:S05]  /*123f0*/  @P3 BRA `(.L_x_511) ;  /* 0x00000000000c3947 */ /* 0x000fea0003800000 */
[----:B------:R-:W0:Y:S02]  /*12400*/  LDG.E.U8 R16, desc[UR36][R14.64+0xe0] ;  /* 0x0000e0240e107981 */ /* 0x000e24000c1e1100 */
[----:B0-----:R-:W-:-:S05]  /*12410*/  PRMT R3, R16, 0x8880, RZ ;  /* 0x0000888010037816 */ /* 0x001fca00000000ff */
[----:B------:R-:W-:-:S07]  /*12420*/  IMAD R2, R3, R18, RZ ;  /* 0x0000001203027224 */ /* 0x000fce00078e02ff */
.L_x_511:
[----:B------:R-:W-:Y:S05]  /*12430*/  BSYNC B1 ;  /* 0x0000000000017941 */ /* 0x000fea0003800000 */
.L_x_510:
[----:B0-----:R-:W-:Y:S01]  /*12440*/  @!P3 IMAD R3, R136, R17, R2 ;  /* 0x000000118803b224 */ /* 0x001fe200078e0202 */
[----:B------:R-:W-:Y:S04]  /*12450*/  BSSY B1, `(.L_x_512) ;  /* 0x0000006000017945 */ /* 0x000fe80003800000 */
[----:B------:R0:W-:Y:S01]  /*12460*/  @!P3 STG.E.U8 desc[UR36][R6.64+0xe0], R3 ;  /* 0x0000e0030600b986 */ /* 0x0001e2000c101124 */
[----:B------:R-:W-:Y:S05]  /*12470*/  @P5 BRA `(.L_x_513) ;  /* 0x00000000000c5947 */ /* 0x000fea0003800000 */
[----:B------:R-:W0:Y:S02]  /*12480*/  LDG.E.U8 R16, desc[UR36][R14.64+0xe1] ;  /* 0x0000e1240e107981 */ /* 0x000e24000c1e1100 */
[----:B0-----:R-:W-:-:S05]  /*12490*/  PRMT R3, R16, 0x8880, RZ ;  /* 0x0000888010037816 */ /* 0x001fca00000000ff */
[----:B------:R-:W-:-:S07]  /*124a0*/  IMAD R2, R3, R18, RZ ;  /* 0x0000001203027224 */ /* 0x000fce00078e02ff */
.L_x_513:
[----:B------:R-:W-:Y:S05]  /*124b0*/  BSYNC B1 ;  /* 0x0000000000017941 */ /* 0x000fea0003800000 */
.L_x_512:
[----:B------:R-:W-:Y:S01]  /*124c0*/  @!P5 IMAD R137, R137, R17, R2 ;  /* 0x000000118989d224 */ /* 0x000fe200078e0202 */
[----:B------:R-:W-:Y:S04]  /*124d0*/  BSSY B1, `(.L_x_514) ;  /* 0x0000006000017945 */ /* 0x000fe80003800000 */
[----:B------:R0:W-:Y:S01]  /*124e0*/  @!P5 STG.E.U8 desc[UR36][R6.64+0xe1], R137 ;  /* 0x0000e1890600d986 */ /* 0x0001e2000c101124 */
[----:B------:R-:W-:Y:S05]  /*124f0*/  @P6 BRA `(.L_x_515) ;  /* 0x00000000000c6947 */ /* 0x000fea0003800000 */
[----:B------:R-:W0:Y:S02]  /*12500*/  LDG.E.U8 R16, desc[UR36][R154.64+0xe0] ;  /* 0x0000e0249a107981 */ /* 0x000e24000c1e1100 */
[----:B0-----:R-:W-:-:S05]  /*12510*/  PRMT R3, R16, 0x8880, RZ ;  /* 0x0000888010037816 */ /* 0x001fca00000000ff */
[----:B------:R-:W-:-:S07]  /*12520*/  IMAD R2, R3, R18, RZ ;  /* 0x0000001203027224 */ /* 0x000fce00078e02ff */
.L_x_515:
[----:B------:R-:W-:Y:S05]  /*12530*/  BSYNC B1 ;  /* 0x0000000000017941 */ /* 0x000fea0003800000 */
.L_x_514:
[----:B0-----:R-:W-:Y:S01]  /*12540*/  @!P6 IMAD R3, R138, R17, R2 ;  /* 0x000000118a03e224 */ /* 0x001fe200078e0202 */
[----:B------:R-:W-:Y:S04]  /*12550*/  BSSY B1, `(.L_x_516) ;  /* 0x0000006000017945 */ /* 0x000fe80003800000 */
[----:B------:R0:W-:Y:S01]  /*12560*/  @!P6 STG.E.U8 desc[UR36][R8.64+0xe0], R3 ;  /* 0x0000e0030800e986 */ /* 0x0001e2000c101124 */
[----:B------:R-:W-:Y:S05]  /*12570*/  @P1 BRA `(.L_x_517) ;  /* 0x00000000000c1947 */ /* 0x000fea0003800000 */
[----:B------:R-:W0:Y:S02]  /*12580*/  LDG.E.U8 R16, desc[UR36][R154.64+0xe1] ;  /* 0x0000e1249a107981 */ /* 0x000e24000c1e1100 */
[----:B0-----:R-:W-:-:S05]  /*12590*/  PRMT R3, R16, 0x8880, RZ ;  /* 0x0000888010037816 */ /* 0x001fca00000000ff */
[----:B------:R-:W-:-:S07]  /*125a0*/  IMAD R2, R3, R18, RZ ;  /* 0x0000001203027224 */ /* 0x000fce00078e02ff */
.L_x_517:
[----:B------:R-:W-:Y:S05]  /*125b0*/  BSYNC B1 ;  /* 0x0000000000017941 */ /* 0x000fea0003800000 */
.L_x_516:
        /* <DEDUP_REMOVED lines=12> */
.L_x_519:
[----:B------:R-:W-:Y:S05]  /*12680*/  BSYNC B1 ;  /* 0x0000000000017941 */ /* 0x000fea0003800000 */
.L_x_518:
[----:B0-----:R-:W-:Y:S01]  /*12690*/  @!P5 IMAD R3, R140, R17, R2 ;  /* 0x000000118c03d224 */ /* 0x001fe200078e0202 */
[----:B------:R-:W-:Y:S04]  /*126a0*/  BSSY B1, `(.L_x_520) ;  /* 0x0000006000017945 */ /* 0x000fe80003800000 */
[----:B------:R0:W-:Y:S01]  /*126b0*/  @!P5 STG.E.U8 desc[UR36][R6.64+0xe8], R3 ;  /* 0x0000e8030600d986 */ /* 0x0001e2000c101124 */
[----:B------:R-:W-:Y:S05]  /*126c0*/  @P3 BRA `(.L_x_521) ;  /* 0x00000000000c3947 */ /* 0x000fea0003800000 */
[----:B------:R-:W0:Y:S02]  /*126d0*/  LDG.E.U8 R16, desc[UR36][R14.64+0xe9] ;  /* 0x0000e9240e107981 */ /* 0x000e24000c1e1100 */
[----:B0-----:R-:W-:-:S05]  /*126e0*/  PRMT R3, R16, 0x8880, RZ ;  /* 0x0000888010037816 */ /* 0x001fca00000000ff */
[----:B------:R-:W-:-:S07]  /*126f0*/  IMAD R2, R3, R18, RZ ;  /* 0x0000001203027224 */ /* 0x000fce00078e02ff */
.L_x_521:
[----:B------:R-:W-:Y:S05]  /*12700*/  BSYNC B1 ;  /* 0x0000000000017941 */ /* 0x000fea0003800000 */
.L_x_520:
[----:B------:R-:W-:Y:S01]  /*12710*/  @!P3 IMAD R141, R141, R17, R2 ;  /* 0x000000118d8db224 */ /* 0x000fe200078e0202 */
[----:B------:R-:W-:Y:S04]  /*12720*/  BSSY B1, `(.L_x_522) ;  /* 0x0000006000017945 */ /* 0x000fe80003800000 */
[----:B------:R0:W-:Y:S01]  /*12730*/  @!P3 STG.E.U8 desc[UR36][R6.64+0xe9], R141 ;  /* 0x0000e98d0600b986 */ /* 0x0001e2000c101124 */
[----:B------:R-:W-:Y:S05]  /*12740*/  @P1 BRA `(.L_x_523) ;  /* 0x00000000000c1947 */ /* 0x000fea0003800000 */
[----:B------:R-:W0:Y:S02]  /*12750*/  LDG.E.U8 R16, desc[UR36][R154.64+0xe8] ;  /* 0x0000e8249a107981 */ /* 0x000e24000c1e1100 */
[----:B0-----:R-:W-:-:S05]  /*12760*/  PRMT R3, R16, 0x8880, RZ ;  /* 0x0000888010037816 */ /* 0x001fca00000000ff */
[----:B------:R-:W-:-:S07]  /*12770*/  IMAD R2, R3, R18, RZ ;  /* 0x0000001203027224 */ /* 0x000fce00078e02ff */
.L_x_523:
[----:B------:R-:W-:Y:S05]  /*12780*/  BSYNC B1 ;  /* 0x0000000000017941 */ /* 0x000fea0003800000 */
.L_x_522:
[----:B0-----:R-:W-:Y:S01]  /*12790*/  @!P1 IMAD R3, R142, R17, R2 ;  /* 0x000000118e039224 */ /* 0x001fe200078e0202 */
[----:B------:R-:W-:Y:S04]  /*127a0*/  BSSY B1, `(.L_x_524) ;  /* 0x0000006000017945 */ /* 0x000fe80003800000 */
[----:B------:R0:W-:Y:S01]  /*127b0*/  @!P1 STG.E.U8 desc[UR36][R8.64+0xe8], R3 ;  /* 0x0000e80308009986 */ /* 0x0001e2000c101124 */
[----:B------:R-:W-:Y:S05]  /*127c0*/  @P6 BRA `(.L_x_525) ;  /* 0x00000000000c6947 */ /* 0x000fea0003800000 */
[----:B------:R-:W0:Y:S02]  /*127d0*/  LDG.E.U8 R16, desc[UR36][R154.64+0xe9] ;  /* 0x0000e9249a107981 */ /* 0x000e24000c1e1100 */
[----:B0-----:R-:W-:-:S05]  /*127e0*/  PRMT R3, R16, 0x8880, RZ ;  /* 0x0000888010037816 */ /* 0x001fca00000000ff */
[----:B------:R-:W-:-:S07]  /*127f0*/  IMAD R2, R3, R18, RZ ;  /* 0x0000001203027224 */ /* 0x000fce00078e02ff */
.L_x_525:
[----:B------:R-:W-:Y:S05]  /*12800*/  BSYNC B1 ;  /* 0x0000000000017941 */ /* 0x000fea0003800000 */
.L_x_524:
[----:B------:R-:W-:Y:S01]  /*12810*/  @!P6 IMAD R143, R143, R17, R2 ;  /* 0x000000118f8fe224 */ /* 0x000fe200078e0202 */
[----:B------:R-:W-:Y:S04]  /*12820*/  BSSY B1, `(.L_x_526) ;  /* 0x0000006000017945 */ /* 0x000fe80003800000 */
[----:B------:R0:W-:Y:S01]  /*12830*/  @!P6 STG.E.U8 desc[UR36][R8.64+0xe9], R143 ;  /* 0x0000e98f0800e986 */ /* 0x0001e2000c101124 */
[----:B------:R-:W-:Y:S05]  /*12840*/  @P4 BRA `(.L_x_527) ;  /* 0x00000000000c4947 */ /* 0x000fea0003800000 */
[----:B------:R-:W0:Y:S02]  /*12850*/  LDG.E.U8 R16, desc[UR36][R14.64+0xf0] ;  /* 0x0000f0240e107981 */ /* 0x000e24000c1e1100 */
[----:B0-----:R-:W-:-:S05]  /*12860*/  PRMT R3, R16, 0x8880, RZ ;  /* 0x0000888010037816 */ /* 0x001fca00000000ff */
[----:B------:R-:W-:-:S07]  /*12870*/  IMAD R2, R3, R18, RZ ;  /* 0x0000001203027224 */ /* 0x000fce00078e02ff */
.L_x_527:
[----:B------:R-:W-:Y:S05]  /*12880*/  BSYNC B1 ;  /* 0x0000000000017941 */ /* 0x000fea0003800000 */
.L_x_526:
[----:B------:R-:W-:Y:S01]  /*12890*/  ISETP.LT.OR P3, PT, R0, 0xf2, !P2 ;  /* 0x000000f20000780c */ /* 0x000fe20005761670 */
[----:B0-----:R-:W-:Y:S01]  /*128a0*/  @!P4 IMAD R3, R144, R17, R2 ;  /* 0x000000119003c224 */ /* 0x001fe200078e0202 */
[----:B------:R-:W-:Y:S01]  /*128b0*/  BSSY B1, `(.L_x_528) ;  /* 0x000000b000017945 */ /* 0x000fe20003800000 */
[C---:B------:R-:W-:Y:S02]  /*128c0*/  ISETP.LT.OR P1, PT, R0.reuse, 0xf1, !P0 ;  /* 0x000000f10000780c */ /* 0x040fe40004721670 */
[C---:B------:R-:W-:Y:S01]  /*128d0*/  ISETP.LT.OR P5, PT, R0.reuse, 0xf2, !P0 ;  /* 0x000000f20000780c */ /* 0x040fe200047a1670 */
[----:B------:R0:W-:Y:S01]  /*128e0*/  @!P4 STG.E.U8 desc[UR36][R6.64+0xf0], R3 ;  /* 0x0000f0030600c986 */ /* 0x0001e2000c101124 */
[C---:B------:R-:W-:Y:S02]  /*128f0*/  ISETP.LT.OR P4, PT, R0.reuse, 0xf9, !P2 ;  /* 0x000000f90000780c */ /* 0x040fe40005781670 */
[C---:B------:R-:W-:Y:S02]  /*12900*/  ISETP.LT.OR P2, PT, R0.reuse, 0xfa, !P2 ;  /* 0x000000fa0000780c */ /* 0x040fe40005741670 */
[----:B------:R-:W-:-:S02]  /*12910*/  ISETP.LT.OR P6, PT, R0, 0xf9, !P0 ;  /* 0x000000f90000780c */ /* 0x000fc400047c1670 */
[----:B------:R-:W-:Y:S11]  /*12920*/  @P3 BRA `(.L_x_529) ;  /* 0x00000000000c3947 */ /* 0x000ff60003800000 */
[----:B------:R-:W0:Y:S02]  /*12930*/  LDG.E.U8 R16, desc[UR36][R14.64+0xf1] ;  /* 0x0000f1240e107981 */ /* 0x000e24000c1e1100 */
[----:B0-----:R-:W-:-:S05]  /*12940*/  PRMT R3, R16, 0x8880, RZ ;  /* 0x0000888010037816 */ /* 0x001fca00000000ff */
[----:B------:R-:W-:-:S07]  /*12950*/  IMAD R2, R3, R18, RZ ;  /* 0x0000001203027224 */ /* 0x000fce00078e02ff */
.L_x_529:
[----:B------:R-:W-:Y:S05]  /*12960*/  BSYNC B1 ;  /* 0x0000000000017941 */ /* 0x000fea0003800000 */
.L_x_528:
[----:B------:R-:W-:Y:S01]  /*12970*/  @!P3 IMAD R145, R145, R17, R2 ;  /* 0x000000119191b224 */ /* 0x000fe200078e0202 */
[----:B------:R-:W-:Y:S04]  /*12980*/  BSSY B1, `(.L_x_530) ;  /* 0x0000006000017945 */ /* 0x000fe80003800000 */
[----:B------:R0:W-:Y:S01]  /*12990*/  @!P3 STG.E.U8 desc[UR36][R6.64+0xf1], R145 ;  /* 0x0000f1910600b986 */ /* 0x0001e2000c101124 */
[----:B------:R-:W-:Y:S05]  /*129a0*/  @P1 BRA `(.L_x_531) ;  /* 0x00000000000c1947 */ /* 0x000fea0003800000 */
[----:B------:R-:W0:Y:S02]  /*129b0*/  LDG.E.U8 R16, desc[UR36][R154.64+0xf0] ;  /* 0x0000f0249a107981 */ /* 0x000e24000c1e1100 */
[----:B0-----:R-:W-:-:S05]  /*129c0*/  PRMT R3, R16, 0x8880, RZ ;  /* 0x0000888010037816 */ /* 0x001fca00000000ff */
[----:B------:R-:W-:-:S07]  /*129d0*/  IMAD R2, R3, R18, RZ ;  /* 0x0000001203027224 */ /* 0x000fce00078e02ff */
.L_x_531:
[----:B------:R-:W-:Y:S05]  /*129e0*/  BSYNC B1 ;  /* 0x0000000000017941 */ /* 0x000fea0003800000 */
.L_x_530:
[----:B0-----:R-:W-:Y:S01]  /*129f0*/  @!P1 IMAD R3, R146, R17, R2 ;  /* 0x0000001192039224 */ /* 0x001fe200078e0202 */
[----:B------:R-:W-:Y:S04]  /*12a00*/  BSSY B1, `(.L_x_532) ;  /* 0x0000006000017945 */ /* 0x000fe80003800000 */
[----:B------:R0:W-:Y:S01]  /*12a10*/  @!P1 STG.E.U8 desc[UR36][R8.64+0xf0], R3 ;  /* 0x0000f00308009986 */ /* 0x0001e2000c101124 */
[----:B------:R-:W-:Y:S05]  /*12a20*/  @P5 BRA `(.L_x_533) ;  /* 0x00000000000c5947 */ /* 0x000fea0003800000 */
[----:B------:R-:W0:Y:S02]  /*12a30*/  LDG.E.U8 R16, desc[UR36][R154.64+0xf1] ;  /* 0x0000f1249a107981 */ /* 0x000e24000c1e1100 */
[----:B0-----:R-:W-:-:S05]  /*12a40*/  PRMT R3, R16, 0x8880, RZ ;  /* 0x0000888010037816 */ /* 0x001fca00000000ff */
[----:B------:R-:W-:-:S07]  /*12a50*/  IMAD R2, R3, R18, RZ ;  /* 0x0000001203027224 */ /* 0x000fce00078e02ff */
.L_x_533:
[----:B------:R-:W-:Y:S05]  /*12a60*/  BSYNC B1 ;  /* 0x0000000000017941 */ /* 0x000fea0003800000 */
.L_x_532:
[----:B------:R-:W-:Y:S01]  /*12a70*/  @!P5 IMAD R147, R147, R17, R2 ;  /* 0x000000119393d224 */ /* 0x000fe200078e0202 */
[----:B------:R-:W-:Y:S04]  /*12a80*/  BSSY B1, `(.L_x_534) ;  /* 0x0000006000017945 */ /* 0x000fe80003800000 */
[----:B------:R0:W-:Y:S01]  /*12a90*/  @!P5 STG.E.U8 desc[UR36][R8.64+0xf1], R147 ;  /* 0x0000f1930800d986 */ /* 0x0001e2000c101124 */
[----:B------:R-:W-:Y:S05]  /*12aa0*/  @P4 BRA `(.L_x_535) ;  /* 0x00000000000c4947 */ /* 0x000fea0003800000 */
[----:B------:R-:W0:Y:S02]  /*12ab0*/  LDG.E.U8 R16, desc[UR36][R14.64+0xf8] ;  /* 0x0000f8240e107981 */ /* 0x000e24000c1e1100 */
[----:B0-----:R-:W-:-:S05]  /*12ac0*/  PRMT R3, R16, 0x8880, RZ ;  /* 0x0000888010037816 */ /* 0x001fca00000000ff */
[----:B------:R-:W-:-:S07]  /*12ad0*/  IMAD R2, R3, R18, RZ ;  /* 0x0000001203027224 */ /* 0x000fce00078e02ff */
.L_x_535:
[----:B------:R-:W-:Y:S05]  /*12ae0*/  BSYNC B1 ;  /* 0x0000000000017941 */ /* 0x000fea0003800000 */
.L_x_534:
[----:B0-----:R-:W-:Y:S01]  /*12af0*/  @!P4 IMAD R3, R148, R17, R2 ;  /* 0x000000119403c224 */ /* 0x001fe200078e0202 */
[----:B------:R-:W-:Y:S04]  /*12b00*/  BSSY B1, `(.L_x_536) ;  /* 0x0000006000017945 */ /* 0x000fe80003800000 */
[----:B------:R0:W-:Y:S01]  /*12b10*/  @!P4 STG.E.U8 desc[UR36][R6.64+0xf8], R3 ;  /* 0x0000f8030600c986 */ /* 0x0001e2000c101124 */
[----:B------:R-:W-:Y:S05]  /*12b20*/  @P2 BRA `(.L_x_537) ;  /* 0x00000000000c2947 */ /* 0x000fea0003800000 */
[----:B------:R-:W0:Y:S02]  /*12b30*/  LDG.E.U8 R16, desc[UR36][R14.64+0xf9] ;  /* 0x0000f9240e107981 */ /* 0x000e24000c1e1100 */
[----:B0-----:R-:W-:-:S05]  /*12b40*/  PRMT R3, R16, 0x8880, RZ ;  /* 0x0000888010037816 */ /* 0x001fca00000000ff */
[----:B------:R-:W-:-:S07]  /*12b50*/  IMAD R2, R3, R18, RZ ;  /* 0x0000001203027224 */ /* 0x000fce00078e02ff */
.L_x_537:
[----:B------:R-:W-:Y:S05]  /*12b60*/  BSYNC B1 ;  /* 0x0000000000017941 */ /* 0x000fea0003800000 */
.L_x_536:
[----:B------:R-:W-:Y:S01]  /*12b70*/  @!P2 IMAD R149, R149, R17, R2 ;  /* 0x000000119595a224 */ /* 0x000fe200078e0202 */
[----:B------:R-:W-:Y:S04]  /*12b80*/  BSSY B1, `(.L_x_538) ;  /* 0x0000006000017945 */ /* 0x000fe80003800000 */
[----:B------:R0:W-:Y:S01]  /*12b90*/  @!P2 STG.E.U8 desc[UR36][R6.64+0xf9], R149 ;  /* 0x0000f9950600a986 */ /* 0x0001e2000c101124 */
[----:B------:R-:W-:Y:S05]  /*12ba0*/  @P6 BRA `(.L_x_539) ;  /* 0x00000000000c6947 */ /* 0x000fea0003800000 */
[----:B------:R-:W0:Y:S02]  /*12bb0*/  LDG.E.U8 R16, desc[UR36][R154.64+0xf8] ;  /* 0x0000f8249a107981 */ /* 0x000e24000c1e1100 */
[----:B0-----:R-:W-:-:S05]  /*12bc0*/  PRMT R3, R16, 0x8880, RZ ;  /* 0x0000888010037816 */ /* 0x001fca00000000ff */
[----:B------:R-:W-:-:S07]  /*12bd0*/  IMAD R2, R3, R18, RZ ;  /* 0x0000001203027224 */ /* 0x000fce00078e02ff */
.L_x_539:
[----:B------:R-:W-:Y:S05]  /*12be0*/  BSYNC B1 ;  /* 0x0000000000017941 */ /* 0x000fea0003800000 */
.L_x_538:
[----:B0-----:R-:W-:Y:S01]  /*12bf0*/  @!P6 IMAD R3, R150, R17, R2 ;  /* 0x000000119603e224 */ /* 0x001fe200078e0202 */
[----:B------:R-:W-:Y:S01]  /*12c00*/  ISETP.LT.OR P0, PT, R0, 0xfa, !P0 ;  /* 0x000000fa0000780c */ /* 0x000fe20004701670 */
[----:B------:R-:W-:Y:S03]  /*12c10*/  BSSY B1, `(.L_x_540) ;  /* 0x0000006000017945 */ /* 0x000fe60003800000 */
[----:B------:R0:W-:Y:S09]  /*12c20*/  @!P6 STG.E.U8 desc[UR36][R8.64+0xf8], R3 ;  /* 0x0000f8030800e986 */ /* 0x0001f2000c101124 */
[----:B------:R-:W-:Y:S05]  /*12c30*/  @P0 BRA `(.L_x_541) ;  /* 0x00000000000c0947 */ /* 0x000fea0003800000 */
[----:B------:R-:W0:Y:S02]  /*12c40*/  LDG.E.U8 R16, desc[UR36][R154.64+0xf9] ;  /* 0x0000f9249a107981 */ /* 0x000e24000c1e1100 */
[----:B0-----:R-:W-:-:S05]  /*12c50*/  PRMT R3, R16, 0x8880, RZ ;  /* 0x0000888010037816 */ /* 0x001fca00000000ff */
[----:B------:R-:W-:-:S07]  /*12c60*/  IMAD R2, R3, R18, RZ ;  /* 0x0000001203027224 */ /* 0x000fce00078e02ff */
.L_x_541:
[----:B------:R-:W-:Y:S05]  /*12c70*/  BSYNC B1 ;  /* 0x0000000000017941 */ /* 0x000fea0003800000 */
.L_x_540:
[----:B------:R-:W-:Y:S01]  /*12c80*/  IMAD R151, R151, R17, R2 ;  /* 0x0000001197977224 */ /* 0x000fe200078e0202 */
[----:B------:R-:W-:Y:S06]  /*12c90*/  @P0 BRA `(.L_x_542) ;  /* 0x0000003800180947 */ /* 0x000fec0003800000 */
[----:B------:R0:W-:Y:S01]  /*12ca0*/  STG.E.U8 desc[UR36][R8.64+0xf9], R151 ;  /* 0x0000f99708007986 */ /* 0x0001e2000c101124 */
[----:B------:R-:W-:Y:S05]  /*12cb0*/  BRA `(.L_x_542) ;  /* 0x0000003800107947 */ /* 0x000fea0003800000 */
.L_x_29:
[----:B------:R-:W2:Y:S04]  /*12cc0*/  LDL.LU R2, [R1] ;  /* 0x0000000001027983 */ /* 0x000ea80000300800 */
[----:B------:R-:W3:Y:S04]  /*12cd0*/  LDL.LU R3, [R1+0xc] ;  /* 0x00000c0001037983 */ /* 0x000ee80000300800 */
[----:B------:R-:W4:Y:S04]  /*12ce0*/  LDL.LU R12, [R1+0x14] ;  /* 0x00001400010c7983 */ /* 0x000f280000300800 */
[----:B------:R-:W5:Y:S04]  /*12cf0*/  LDL.LU R13, [R1+0x8c] ;  /* 0x00008c00010d7983 */ /* 0x000f680000300800 */
        /* <DEDUP_REMOVED lines=63> */
[----:B------:R-:W5:Y:S01]  /*130f0*/  LDL.LU R176, [R1+0x194] ;  /* 0x0001940001b07983 */ /* 0x000f620000300800 */
[----:B------:R-:W-:-:S03]  /*13100*/  ISETP.GE.AND P0, PT, R19, 0x1, PT ;  /* 0x000000011300780c */ /* 0x000fc60003f06270 */
[----:B------:R-:W5:Y:S04]  /*13110*/  LDL.LU R175, [R1+0x198] ;  /* 0x0001980001af7983 */ /* 0x000f680000300800 */
[----:B------:R-:W5:Y:S04]  /*13120*/  LDL.LU R174, [R1+0x19c] ;  /* 0x00019c0001ae7983 */ /* 0x000f680000300800 */
[----:B------:R-:W5:Y:S04]  /*13130*/  LDL.LU R173, [R1+0x1a0] ;  /* 0x0001a00001ad7983 */ /* 0x000f680000300800 */
[----:B------:R-:W5:Y:S01]  /*13140*/  LDL.LU R172, [R1+0x1a4] ;  /* 0x0001a40001ac7983 */ /* 0x000f620000300800 */
[----:B------:R-:W-:-:S03]  /*13150*/  ISETP.LT.OR P1, PT, R0, 0x1, !P0 ;  /* 0x000000010000780c */ /* 0x000fc60004721670 */
        /* <DEDUP_REMOVED lines=13> */
[----:B--2---:R-:W-:-:S03]  /*13230*/  @!P1 IMAD R2, R2, R17, RZ ;  /* 0x0000001102029224 */ /* 0x004fc600078e02ff */
        /* <DEDUP_REMOVED lines=9> */
[----:B------:R0:W-:Y:S04]  /*132d0*/  @!P1 STG.E.U8 desc[UR36][R4.64], R2 ;  /* 0x0000000204009986 */ /* 0x0001e8000c101124 */
[----:B0-----:R-:W3:Y:S01]  /*132e0*/  LDL.LU R2, [R1+0x4] ;  /* 0x0000040001027983 */ /* 0x001ee20000300800 */
[----:B------:R-:W-:-:S02]  /*132f0*/  ISETP.LT.OR P1, PT, R0, 0x2, !P0 ;  /* 0x000000020000780c */ /* 0x000fc40004721670 */
[----:B------:R-:W-:-:S11]  /*13300*/  ISETP.GE.AND P2, PT, R19, 0x9, PT ;  /* 0x000000091300780c */ /* 0x000fd60003f46270 */
[----:B---3--:R-:W-:-:S05]  /*13310*/  @!P1 IMAD R2, R2, R17, RZ ;  /* 0x0000001102029224 */ /* 0x008fca00078e02ff */
[----:B------:R0:W-:Y:S04]  /*13320*/  @!P1 STG.E.U8 desc[UR36][R4.64+0x1], R2 ;  /* 0x0000010204009986 */ /* 0x0001e8000c101124 */
[----:B0-----:R-:W3:Y:S01]  /*13330*/  LDL.LU R2, [R1+0x8] ;  /* 0x0000080001027983 */ /* 0x001ee20000300800 */
[C---:B------:R-:W-:Y:S02]  /*13340*/  ISETP.LT.OR P1, PT, R0.reuse, 0x1, !P2 ;  /* 0x000000010000780c */ /* 0x040fe40005721670 */
[C---:B------:R-:W-:Y:S02]  /*13350*/  ISETP.LT.OR P3, PT, R0.reuse, 0x2, !P2 ;  /* 0x000000020000780c */ /* 0x040fe40005761670 */
[----:B------:R-:W-:-:S09]  /*13360*/  ISETP.LT.OR P4, PT, R0, 0x9, !P0 ;  /* 0x000000090000780c */ /* 0x000fd20004781670 */
[----:B---3--:R-:W-:-:S05]  /*13370*/  @!P1 IMAD R2, R2, R17, RZ ;  /* 0x0000001102029224 */ /* 0x008fca00078e02ff */
[----:B------:R0:W-:Y:S04]  /*13380*/  @!P1 STG.E.U8 desc[UR36][R10.64], R2 ;  /* 0x000000020a009986 */ /* 0x0001e8000c101124 */
[----:B0-----:R-:W3:Y:S01]  /*13390*/  LDL.LU R2, [R1+0x10] ;  /* 0x0000100001027983 */ /* 0x001ee20000300800 */
[----:B------:R-:W-:Y:S01]  /*133a0*/  @!P3 IMAD R3, R3, R17, RZ ;  /* 0x000000110303b224 */ /* 0x000fe200078e02ff */
[C---:B------:R-:W-:Y:S02]  /*133b0*/  ISETP.LT.OR P1, PT, R0.reuse, 0xa, !P0 ;  /* 0x0000000a0000780c */ /* 0x040fe40004721670 */
[C---:B------:R-:W-:Y:S02]  /*133c0*/  ISETP.LT.OR P5, PT, R0.reuse, 0x9, !P2 ;  /* 0x000000090000780c */ /* 0x040fe400057a1670 */
[----:B------:R0:W-:Y:S01]  /*133d0*/  @!P3 STG.E.U8 desc[UR36][R10.64+0x1], R3 ;  /* 0x000001030a00b986 */ /* 0x0001e2000c101124 */
[----:B------:R-:W-:-:S03]  /*133e0*/  ISETP.LT.OR P6, PT, R0, 0xa, !P2 ;  /* 0x0000000a0000780c */ /* 0x000fc600057c1670 */
[----:B0-----:R-:W5:Y:S01]  /*133f0*/  LDL.LU R3, [R1+0x18] ;  /* 0x0000180001037983 */ /* 0x001f620000300800 */
[----:B---3--:R-:W-:-:S05]  /*13400*/  @!P4 IMAD R2, R2, R17, RZ ;  /* 0x000000110202c224 */ /* 0x008fca00078e02ff */
[----:B------:R0:W-:Y:S04]  /*13410*/  @!P4 STG.E.U8 desc[UR36][R4.64+0x8], R2 ;  /* 0x000008020400c986 */ /* 0x0001e8000c101124 */
[----:B0-----:R-:W3:Y:S01]  /*13420*/  LDL.LU R2, [R1+0x1c] ;  /* 0x00001c0001027983 */ /* 0x001ee20000300800 */
[-C--:B----4-:R-:W-:Y:S02]  /*13430*/  @!P1 IMAD R12, R12, R17.reuse, RZ ;  /* 0x000000110c0c9224 */ /* 0x090fe400078e02ff */
[----:B-----5:R-:W-:-:S03]  /*13440*/  @!P5 IMAD R3, R3, R17, RZ ;  /* 0x000000110303d224 */ /* 0x020fc600078e02ff */
[----:B------:R0:W-:Y:S04]  /*13450*/  @!P1 STG.E.U8 desc[UR36][R4.64+0x9], R12 ;  /* 0x0000090c04009986 */ /* 0x0001e8000c101124 */
[----:B------:R1:W-:Y:S04]  /*13460*/  @!P5 STG.E.U8 desc[UR36][R10.64+0x8], R3 ;  /* 0x000008030a00d986 */ /* 0x0003e8000c101124 */
[----:B0-----:R-:W4:Y:S04]  /*13470*/  LDL.LU R12, [R1+0x28] ;  /* 0x00002800010c7983 */ /* 0x001f280000300800 */
[----:B-1----:R-:W5:Y:S01]  /*13480*/  LDL.LU R3, [R1+0x20] ;  /* 0x0000200001037983 */ /* 0x002f620000300800 */
[----:B---3--:R-:W-:-:S05]  /*13490*/  @!P6 IMAD R2, R2, R17, RZ ;  /* 0x000000110202e224 */ /* 0x008fca00078e02ff */
[----:B------:R0:W-:Y:S04]  /*134a0*/  @!P6 STG.E.U8 desc[UR36][R10.64+0x9], R2 ;  /* 0x000009020a00e986 */ /* 0x0001e8000c101124 */
[----:B0-----:R-:W3:Y:S01]  /*134b0*/  LDL.LU R2, [R1+0x24] ;  /* 0x0000240001027983 */ /* 0x001ee20000300800 */
[C---:B------:R-:W-:Y:S02]  /*134c0*/  ISETP.LT.OR P3, PT, R0.reuse, 0x11, !P0 ;  /* 0x000000110000780c */ /* 0x040fe40004761670 */
[----:B------:R-:W-:-:S11]  /*134d0*/  ISETP.LT.OR P4, PT, R0, 0x12, !P0 ;  /* 0x000000120000780c */ /* 0x000fd60004781670 */
[----:B-----5:R-:W-:-:S05]  /*134e0*/  @!P3 IMAD R3, R3, R17, RZ ;  /* 0x000000110303b224 */ /* 0x020fca00078e02ff */
[----:B------:R0:W-:Y:S04]  /*134f0*/  @!P3 STG.E.U8 desc[UR36][R4.64+0x10], R3 ;  /* 0x000010030400b986 */ /* 0x0001e8000c101124 */
[----:B0-----:R-:W5:Y:S01]  /*13500*/  LDL.LU R3, [R1+0x2c] ;  /* 0x00002c0001037983 */ /* 0x001f620000300800 */
[----:B---3--:R-:W-:-:S05]  /*13510*/  @!P4 IMAD R2, R2, R17, RZ ;  /* 0x000000110202c224 */ /* 0x008fca00078e02ff */
[----:B------:R0:W-:Y:S04]  /*13520*/  @!P4 STG.E.U8 desc[UR36][R4.64+0x11], R2 ;  /* 0x000011020400c986 */ /* 0x0001e8000c101124 */
[----:B0-----:R-:W3:Y:S01]  /*13530*/  LDL.LU R2, [R1+0x30] ;  /* 0x0000300001027983 */ /* 0x001ee20000300800 */
[C---:B------:R-:W-:Y:S02]  /*13540*/  ISETP.LT.OR P1, PT, R0.reuse, 0x11, !P2 ;  /* 0x000000110000780c */ /* 0x040fe40005721670 */
[C---:B------:R-:W-:Y:S02]  /*13550*/  ISETP.LT.OR P5, PT, R0.reuse, 0x12, !P2 ;  /* 0x000000120000780c */ /* 0x040fe400057a1670 */
[----:B------:R-:W-:-:S09]  /*13560*/  ISETP.LT.OR P6, PT, R0, 0x19, !P0 ;  /* 0x000000190000780c */ /* 0x000fd200047c1670 */
        /* <DEDUP_REMOVED lines=38> */
[----:B------:R-:W-:-:S13]  /*137d0*/  ISETP.LT.OR P6, PT, R0, 0x2a, !P0 ;  /* 0x0000002a0000780c */ /* 0x000fda00047c1670 */
[----:B-----5:R-:W-:-:S05]  /*137e0*/  @!P6 IMAD R3, R3, R17, RZ ;  /* 0x000000110303e224 */ /* 0x020fca00078e02ff */
[----:B------:R-:W-:Y:S01]  /*137f0*/  @!P6 STG.E.U8 desc[UR36][R4.64+0x29], R3 ;  /* 0x000029030400e986 */ /* 0x000fe2000c101124 */
[----:B---3--:R-:W-:-:S05]  /*13800*/  @!P5 IMAD R2, R2, R17, RZ ;  /* 0x000000110202d224 */ /* 0x008fca00078e02ff */
[----:B------:R0:W-:Y:S04]  /*13810*/  @!P5 STG.E.U8 desc[UR36][R4.64+0x28], R2 ;  /* 0x000028020400d986 */ /* 0x0001e8000c101124 */
[----:B0-----:R-:W3:Y:S04]  /*13820*/  LDL.LU R2, [R1+0x58] ;  /* 0x0000580001027983 */ /* 0x001ee80000300800 */
[----:B------:R-:W5:Y:S01]  /*13830*/  LDL.LU R3, [R1+0x5c] ;  /* 0x00005c0001037983 */ /* 0x000f620000300800 */
[C---:B------:R-:W-:Y:S02]  /*13840*/  ISETP.LT.OR P1, PT, R0.reuse, 0x29, !P2 ;  /* 0x000000290000780c */ /* 0x040fe40005721670 */
[----:B------:R-:W-:-:S11]  /*13850*/  ISETP.LT.OR P3, PT, R0, 0x2a, !P2 ;  /* 0x0000002a0000780c */ /* 0x000fd60005761670 */
[----:B---3--:R-:W-:-:S05]  /*13860*/  @!P1 IMAD R2, R2, R17, RZ ;  /* 0x0000001102029224 */ /* 0x008fca00078e02ff */
[----:B------:R0:W-:Y:S04]  /*13870*/  @!P1 STG.E.U8 desc[UR36][R10.64+0x28], R2 ;  /* 0x000028020a009986 */ /* 0x0001e8000c101124 */
[----:B0-----:R-:W3:Y:S01]  /*13880*/  LDL.LU R2, [R1+0x60] ;  /* 0x0000600001027983 */ /* 0x001ee20000300800 */
[----:B-----5:R-:W-:-:S05]  /*13890*/  @!P3 IMAD R3, R3, R17, RZ ;  /* 0x000000110303b224 */ /* 0x020fca00078e02ff */
[----:B------:R0:W-:Y:S04]  /*138a0*/  @!P3 STG.E.U8 desc[UR36][R10.64+0x29], R3 ;  /* 0x000029030a00b986 */ /* 0x0001e8000c101124 */
[----:B0-----:R-:W5:Y:S01]  /*138b0*/  LDL.LU R3, [R1+0x68] ;  /* 0x0000680001037983 */ /* 0x001f620000300800 */
[C---:B------:R-:W-:Y:S02]  /*138c0*/  ISETP.LT.OR P4, PT, R0.reuse, 0x31, !P0 ;  /* 0x000000310000780c */ /* 0x040fe40004781670 */
[C---:B------:R-:W-:Y:S02]  /*138d0*/  ISETP.LT.OR P5, PT, R0.reuse, 0x32, !P0 ;  /* 0x000000320000780c */ /* 0x040fe400047a1670 */
[----:B------:R-:W-:-:S11]  /*138e0*/  ISETP.LT.OR P6, PT, R0, 0x31, !P2 ;  /* 0x000000310000780c */ /* 0x000fd600057c1670 */
[----:B----4-:R-:W-:-:S05]  /*138f0*/  @!P5 IMAD R12, R12, R17, RZ ;  /* 0x000000110c0cd224 */ /* 0x010fca00078e02ff */
[----:B------:R-:W-:Y:S01]  /*13900*/  @!P5 STG.E.U8 desc[UR36][R4.64+0x31], R12 ;  /* 0x0000310c0400d986 */ /* 0x000fe2000c101124 */
[----:B---3--:R-:W-:-:S05]  /*13910*/  @!P4 IMAD R2, R2, R17, RZ ;  /* 0x000000110202c224 */ /* 0x008fca00078e02ff */
[----:B------:R0:W-:Y:S04]  /*13920*/  @!P4 STG.E.U8 desc[UR36][R4.64+0x30], R2 ;  /* 0x000030020400c986 */ /* 0x0001e8000c101124 */
[----:B0-----:R-:W3:Y:S01]  /*13930*/  LDL.LU R2, [R1+0x6c] ;  /* 0x00006c0001027983 */ /* 0x001ee20000300800 */
[----:B-----5:R-:W-:-:S03]  /*13940*/  @!P6 IMAD R3, R3, R17, RZ ;  /* 0x000000110303e224 */ /* 0x020fc600078e02ff */
[----:B------:R-:W4:Y:S04]  /*13950*/  LDL.LU R12, [R1+0x78] ;  /* 0x00007800010c7983 */ /* 0x000f280000300800 */
[----:B------:R0:W-:Y:S04]  /*13960*/  @!P6 STG.E.U8 desc[UR36][R10.64+0x30], R3 ;  /* 0x000030030a00e986 */ /* 0x0001e8000c101124 */
[----:B0-----:R-:W5:Y:S01]  /*13970*/  LDL.LU R3, [R1+0x70] ;  /* 0x0000700001037983 */ /* 0x001f620000300800 */
        /* <DEDUP_REMOVED lines=11> */
[-C--:B----4-:R-:W-:Y:S02]  /*13a30*/  @!P5 IMAD R12, R12, R17.reuse, RZ ;  /* 0x000000110c0cd224 */ /* 0x090fe400078e02ff */
[----:B---3--:R-:W-:-:S05]  /*13a40*/  @!P4 IMAD R2, R2, R17, RZ ;  /* 0x000000110202c224 */ /* 0x008fca00078e02ff */
[----:B------:R0:W-:Y:S04]  /*13a50*/  @!P4 STG.E.U8 desc[UR36][R4.64+0x39], R2 ;  /* 0x000039020400c986 */ /* 0x0001e8000c101124 */
[----:B0-----:R-:W3:Y:S01]  /*13a60*/  LDL.LU R2, [R1+0x80] ;  /* 0x0000800001027983 */ /* 0x001ee20000300800 */
[----:B-----5:R-:W-:-:S03]  /*13a70*/  @!P6 IMAD R3, R3, R17, RZ ;  /* 0x000000110303e224 */ /* 0x020fc600078e02ff */
[----:B------:R0:W-:Y:S04]  /*13a80*/  @!P5 STG.E.U8 desc[UR36][R10.64+0x38], R12 ;  /* 0x0000380c0a00d986 */ /* 0x0001e8000c101124 */
[----:B------:R1:W-:Y:S04]  /*13a90*/  @!P6 STG.E.U8 desc[UR36][R10.64+0x39], R3 ;  /* 0x000039030a00e986 */ /* 0x0003e8000c101124 */
[----:B0-----:R-:W4:Y:S04]  /*13aa0*/  LDL.LU R12, [R1+0xa0] ;  /* 0x0000a000010c7983 */ /* 0x001f280000300800 */
[----:B-1----:R-:W5:Y:S01]  /*13ab0*/  LDL.LU R3, [R1+0x84] ;  /* 0x0000840001037983 */ /* 0x002f620000300800 */
[----:B------:R-:W-:-:S02]  /*13ac0*/  ISETP.LT.OR P1, PT, R0, 0x41, !P0 ;  /* 0x000000410000780c */ /* 0x000fc40004721670 */
        /* <DEDUP_REMOVED lines=9> */
[C---:B------:R-:W-:Y:S02]  /*13b60*/  ISETP.LT.OR P6, PT, R0.reuse, 0x49, !P0 ;  /* 0x000000490000780c */ /* 0x040fe400047c1670 */
[----:B------:R-:W-:-:S02]  /*13b70*/  ISETP.LT.OR P1, PT, R0, 0x4a, !P0 ;  /* 0x0000004a0000780c */ /* 0x000fc40004721670 */
[----:B------:R-:W-:-:S07]  /*13b80*/  ISETP.LT.OR P3, PT, R0, 0x49, !P2 ;  /* 0x000000490000780c */ /* 0x000fce0005761670 */
[-C--:B------:R-:W-:Y:S02]  /*13b90*/  @!P5 IMAD R13, R13, R17.reuse, RZ ;  /* 0x000000110d0dd224 */ /* 0x080fe400078e02ff */
[-C--:B------:R-:W-:Y:S02]  /*13ba0*/  @!P6 IMAD R15, R15, R17.reuse, RZ ;  /* 0x000000110f0fe224 */ /* 0x080fe400078e02ff */
[----:B------:R-:W-:Y:S01]  /*13bb0*/  @!P1 IMAD R21, R21, R17, RZ ;  /* 0x0000001115159224 */ /* 0x000fe200078e02ff */
[----:B------:R4:W-:Y:S01]  /*13bc0*/  @!P5 STG.E.U8 desc[UR36][R10.64+0x41], R13 ;  /* 0x0000410d0a00d986 */ /* 0x0009e2000c101124 */
[----:B------:R-:W-:-:S13]  /*13bd0*/  ISETP.LT.OR P5, PT, R0, 0x51, !P0 ;  /* 0x000000510000780c */ /* 0x000fda00047a1670 */
[-C--:B----4-:R-:W-:Y:S02]  /*13be0*/  @!P5 IMAD R13, R12, R17.reuse, RZ ;  /* 0x000000110c0dd224 */ /* 0x090fe400078e02ff */
[----:B---3--:R-:W-:-:S05]  /*13bf0*/  @!P4 IMAD R2, R2, R17, RZ ;  /* 0x000000110202c224 */ /* 0x008fca00078e02ff */
[----:B------:R-:W-:Y:S01]  /*13c00*/  @!P4 STG.E.U8 desc[UR36][R10.64+0x40], R2 ;  /* 0x000040020a00c986 */ /* 0x000fe2000c101124 */
[----:B------:R-:W-:-:S03]  /*13c10*/  ISETP.LT.OR P4, PT, R0, 0x4a, !P2 ;  /* 0x0000004a0000780c */ /* 0x000fc60005781670 */
[----:B------:R0:W-:Y:S01]  /*13c20*/  @!P6 STG.E.U8 desc[UR36][R4.64+0x48], R15 ;  /* 0x0000480f0400e986 */ /* 0x0001e2000c101124 */
[----:B------:R-:W-:-:S03]  /*13c30*/  ISETP.LT.OR P6, PT, R0, 0x52, !P0 ;  /* 0x000000520000780c */ /* 0x000fc600047c1670 */
[----:B------:R-:W-:Y:S01]  /*13c40*/  @!P1 STG.E.U8 desc[UR36][R4.64+0x49], R21 ;  /* 0x0000491504009986 */ /* 0x000fe2000c101124 */
[----:B------:R-:W-:-:S05]  /*13c50*/  ISETP.LT.OR P1, PT, R0, 0x51, !P2 ;  /* 0x000000510000780c */ /* 0x000fca0005721670 */
[-C--:B------:R-:W-:Y:S02]  /*13c60*/  @!P4 IMAD R23, R23, R17.reuse, RZ ;  /* 0x000000111717c224 */ /* 0x080fe400078e02ff */
[-C--:B-----5:R-:W-:Y:S02]  /*13c70*/  @!P3 IMAD R3, R3, R17.reuse, RZ ;  /* 0x000000110303b224 */ /* 0x0a0fe400078e02ff */
[-C--:B0-----:R-:W-:Y:S01]  /*13c80*/  @!P6 IMAD R15, R235, R17.reuse, RZ ;  /* 0x00000011eb0fe224 */ /* 0x081fe200078e02ff */
[----:B------:R-:W-:Y:S03]  /*13c90*/  @!P4 STG.E.U8 desc[UR36][R10.64+0x49], R23 ;  /* 0x000049170a00c986 */ /* 0x000fe6000c101124 */
[----:B------:R-:W-:Y:S01]  /*13ca0*/  @!P1 IMAD R153, R153, R17, RZ ;  /* 0x0000001199999224 */ /* 0x000fe200078e02ff */
[----:B------:R0:W-:Y:S01]  /*13cb0*/  @!P3 STG.E.U8 desc[UR36][R10.64+0x48], R3 ;  /* 0x000048030a00b986 */ /* 0x0001e2000c101124 */
[----:B------:R-:W-:-:S02]  /*13cc0*/  ISETP.LT.OR P3, PT, R0, 0x52, !P2 ;  /* 0x000000520000780c */ /* 0x000fc40005761670 */
[C---:B------:R-:W-:Y:S01]  /*13cd0*/  ISETP.LT.OR P4, PT, R0.reuse, 0x59, !P0 ;  /* 0x000000590000780c */ /* 0x040fe20004781670 */
[----:B------:R1:W-:Y:S01]  /*13ce0*/  @!P5 STG.E.U8 desc[UR36][R4.64+0x50], R13 ;  /* 0x0000500d0400d986 */ /* 0x0003e2000c101124 */
[----:B------:R-:W-:-:S03]  /*13cf0*/  ISETP.LT.OR P5, PT, R0, 0x5a, !P0 ;  /* 0x0000005a0000780c */ /* 0x000fc600047a1670 */
[----:B------:R3:W-:Y:S01]  /*13d00*/  @!P6 STG.E.U8 desc[UR36][R4.64+0x51], R15 ;  /* 0x0000510f0400e986 */ /* 0x0007e2000c101124 */
[----:B------:R-:W-:-:S03]  /*13d10*/  ISETP.LT.OR P6, PT, R0, 0x59, !P2 ;  /* 0x000000590000780c */ /* 0x000fc600057c1670 */
[----:B------:R-:W-:Y:S01]  /*13d20*/  @!P1 STG.E.U8 desc[UR36][R10.64+0x50], R153 ;  /* 0x000050990a009986 */ /* 0x000fe2000c101124 */
[----:B------:R-:W-:Y:S01]  /*13d30*/  ISETP.LT.OR P1, PT, R0, 0x5a, !P2 ;  /* 0x0000005a0000780c */ /* 0x000fe20005721670 */
[-C--:B0-----:R-:W-:Y:S02]  /*13d40*/  @!P3 IMAD R3, R234, R17.reuse, RZ ;  /* 0x00000011ea03b224 */ /* 0x081fe400078e02ff */
[-C--:B------:R-:W-:Y:S02]  /*13d50*/  @!P4 IMAD R21, R233, R17.reuse, RZ ;  /* 0x00000011e915c224 */ /* 0x080fe400078e02ff */
[-C--:B-1----:R-:W-:Y:S01]  /*13d60*/  @!P5 IMAD R13, R232, R17.reuse, RZ ;  /* 0x00000011e80dd224 */ /* 0x082fe200078e02ff */
[----:B------:R0:W-:Y:S03]  /*13d70*/  @!P3 STG.E.U8 desc[UR36][R10.64+0x51], R3 ;  /* 0x000051030a00b986 */ /* 0x0001e6000c101124 */
[----:B---3--:R-:W-:Y:S01]  /*13d80*/  @!P6 IMAD R15, R231, R17, RZ ;  /* 0x00000011e70fe224 */ /* 0x008fe200078e02ff */
[----:B------:R1:W-:Y:S01]  /*13d90*/  @!P4 STG.E.U8 desc[UR36][R4.64+0x58], R21 ;  /* 0x000058150400c986 */ /* 0x0003e2000c101124 */
[----:B------:R-:W-:-:S02]  /*13da0*/  ISETP.LT.OR P3, PT, R0, 0x61, !P0 ;  /* 0x000000610000780c */ /* 0x000fc40004761670 */
[----:B------:R-:W-:Y:S01]  /*13db0*/  @!P1 IMAD R23, R230, R17, RZ ;  /* 0x00000011e6179224 */ /* 0x000fe200078e02ff */
        /* <DEDUP_REMOVED lines=8> */
[-C--:B-1----:R-:W-:Y:S02]  /*13e40*/  @!P4 IMAD R21, R228, R17.reuse, RZ ;  /* 0x00000011e415c224 */ /* 0x082fe400078e02ff */
[-C--:B---3--:R-:W-:Y:S01]  /*13e50*/  @!P5 IMAD R13, R227, R17.reuse, RZ ;  /* 0x00000011e30dd224 */ /* 0x088fe200078e02ff */
[----:B------:R0:W-:Y:S03]  /*13e60*/  @!P3 STG.E.U8 desc[UR36][R4.64+0x60], R3 ;  /* 0x000060030400b986 */ /* 0x0001e6000c101124 */
[----:B----4-:R-:W-:Y:S01]  /*13e70*/  @!P6 IMAD R15, R226, R17, RZ ;  /* 0x00000011e20fe224 */ /* 0x010fe200078e02ff */
        /* <DEDUP_REMOVED lines=134> */
[-C--:B----4-:R-:W-:Y:S01]  /*146e0*/  @!P6 IMAD R15, R181, R17.reuse, RZ ;  /* 0x00000011b50fe224 */ /* 0x090fe200078e02ff */
[----:B------:R1:W-:Y:S03]  /*146f0*/  @!P4 STG.E.U8 desc[UR36][R10.64+0xb8], R21 ;  /* 0x0000b8150a00c986 */ /* 0x0003e6000c101124 */
[----:B------:R-:W-:Y:S01]  /*14700*/  @!P1 IMAD R23, R180, R17, RZ ;  /* 0x00000011b4179224 */ /* 0x000fe200078e02ff */
[C---:B------:R-:W-:Y:S01]  /*14710*/  ISETP.LT.OR P3, PT, R0.reuse, 0xc1, !P2 ;  /* 0x000000c10000780c */ /* 0x040fe20005761670 */
[----:B------:R3:W-:Y:S01]  /*14720*/  @!P5 STG.E.U8 desc[UR36][R10.64+0xb9], R13 ;  /* 0x0000b90d0a00d986 */ /* 0x0007e2000c101124 */
[----:B------:R-:W-:-:S02]  /*14730*/  ISETP.LT.OR P4, PT, R0, 0xc2, !P2 ;  /* 0x000000c20000780c */ /* 0x000fc40005781670 */
[C---:B------:R-:W-:Y:S01]  /*14740*/  ISETP.LT.OR P5, PT, R0.reuse, 0xc9, !P0 ;  /* 0x000000c90000780c */ /* 0x040fe200047a1670 */
[----:B------:R4:W-:Y:S01]  /*14750*/  @!P6 STG.E.U8 desc[UR36][R4.64+0xc0], R15 ;  /* 0x0000c00f0400e986 */ /* 0x0009e2000c101124 */
[----:B------:R-:W-:-:S03]  /*14760*/  ISETP.LT.OR P6, PT, R0, 0xca, !P0 ;  /* 0x000000ca0000780c */ /* 0x000fc600047c1670 */
[----:B------:R-:W-:Y:S01]  /*14770*/  @!P1 STG.E.U8 desc[UR36][R4.64+0xc1], R23 ;  /* 0x0000c11704009986 */ /* 0x000fe2000c101124 */
[----:B------:R-:W-:-:S03]  /*14780*/  ISETP.LT.OR P1, PT, R0, 0xc9, !P2 ;  /* 0x000000c90000780c */ /* 0x000fc60005721670 */
[-C--:B0-----:R-:W-:Y:S02]  /*14790*/  @!P3 IMAD R3, R179, R17.reuse, RZ ;  /* 0x00000011b303b224 */ /* 0x081fe400078e02ff */
[-C--:B-1----:R-:W-:Y:S02]  /*147a0*/  @!P4 IMAD R21, R178, R17.reuse, RZ ;  /* 0x00000011b215c224 */ /* 0x082fe400078e02ff */
[-C--:B---3--:R-:W-:Y:S02]  /*147b0*/  @!P5 IMAD R13, R177, R17.reuse, RZ ;  /* 0x00000011b10dd224 */ /* 0x088fe400078e02ff */
[-C--:B----4-:R-:W-:Y:S01]  /*147c0*/  @!P6 IMAD R15, R176, R17.reuse, RZ ;  /* 0x00000011b00fe224 */ /* 0x090fe200078e02ff */
[----:B------:R0:W-:Y:S03]  /*147d0*/  @!P3 STG.E.U8 desc[UR36][R10.64+0xc0], R3 ;  /* 0x0000c0030a00b986 */ /* 0x0001e6000c101124 */
        /* <DEDUP_REMOVED lines=36> */
[----:B------:R4:W-:Y:S04]  /*14a20*/  @!P6 STG.E.U8 desc[UR36][R10.64+0xd9], R15 ;  /* 0x0000d90f0a00e986 */ /* 0x0009e8000c101124 */
[----:B------:R-:W-:Y:S01]  /*14a30*/  @!P1 STG.E.U8 desc[UR36][R4.64+0xe0], R153 ;  /* 0x0000e09904009986 */ /* 0x000fe2000c101124 */
[C---:B------:R-:W-:Y:S02]  /*14a40*/  ISETP.LT.OR P1, PT, R0.reuse, 0xea, !P0 ;  /* 0x000000ea0000780c */ /* 0x040fe40004721670 */
[----:B------:R-:W-:Y:S01]  /*14a50*/  ISETP.LT.OR P6, PT, R0, 0xe9, !P0 ;  /* 0x000000e90000780c */ /* 0x000fe200047c1670 */
[-C--:B0-----:R-:W-:Y:S02]  /*14a60*/  @!P3 IMAD R3, R164, R17.reuse, RZ ;  /* 0x00000011a403b224 */ /* 0x081fe400078e02ff */
[----:B-1----:R-:W-:-:S02]  /*14a70*/  @!P4 IMAD R21, R163, R17, RZ ;  /* 0x00000011a315c224 */ /* 0x002fc400078e02ff */
[----:B---3--:R-:W-:Y:S01]  /*14a80*/  @!P5 IMAD R13, R162, R17, RZ ;  /* 0x00000011a20dd224 */ /* 0x008fe200078e02ff */
[----:B------:R0:W-:Y:S01]  /*14a90*/  @!P3 STG.E.U8 desc[UR36][R4.64+0xe1], R3 ;  /* 0x0000e1030400b986 */ /* 0x0001e2000c101124 */
[----:B------:R-:W-:-:S04]  /*14aa0*/  ISETP.LT.OR P3, PT, R0, 0xe9, !P2 ;  /* 0x000000e90000780c */ /* 0x000fc80005761670 */
[-C--:B------:R-:W-:Y:S01]  /*14ab0*/  @!P1 IMAD R23, R160, R17.reuse, RZ ;  /* 0x00000011a0179224 */ /* 0x080fe200078e02ff */
[----:B------:R2:W-:Y:S01]  /*14ac0*/  @!P4 STG.E.U8 desc[UR36][R10.64+0xe0], R21 ;  /* 0x0000e0150a00c986 */ /* 0x0005e2000c101124 */
[----:B----4-:R-:W-:Y:S01]  /*14ad0*/  @!P6 IMAD R15, R161, R17, RZ ;  /* 0x00000011a10fe224 */ /* 0x010fe200078e02ff */
[C---:B------:R-:W-:Y:S02]  /*14ae0*/  ISETP.LT.OR P4, PT, R0.reuse, 0xea, !P2 ;  /* 0x000000ea0000780c */ /* 0x040fe40005781670 */
[----:B------:R1:W-:Y:S01]  /*14af0*/  @!P5 STG.E.U8 desc[UR36][R10.64+0xe1], R13 ;  /* 0x0000e10d0a00d986 */ /* 0x0003e2000c101124 */
[----:B------:R-:W-:-:S03]  /*14b00*/  ISETP.LT.OR P5, PT, R0, 0xf1, !P0 ;  /* 0x000000f10000780c */ /* 0x000fc600047a1670 */
[----:B------:R-:W-:Y:S01]  /*14b10*/  @!P1 STG.E.U8 desc[UR36][R4.64+0xe9], R23 ;  /* 0x0000e91704009986 */ /* 0x000fe2000c101124 */
[----:B------:R-:W-:-:S03]  /*14b20*/  ISETP.LT.OR P1, PT, R0, 0xf2, !P0 ;  /* 0x000000f20000780c */ /* 0x000fc60004721670 */
[----:B------:R3:W-:Y:S01]  /*14b30*/  @!P6 STG.E.U8 desc[UR36][R4.64+0xe8], R15 ;  /* 0x0000e80f0400e986 */ /* 0x0007e2000c101124 */
[----:B------:R-:W-:Y:S01]  /*14b40*/  ISETP.LT.OR P6, PT, R0, 0xf1, !P2 ;  /* 0x000000f10000780c */ /* 0x000fe200057c1670 */
[-C--:B0-----:R-:W-:Y:S02]  /*14b50*/  @!P3 IMAD R3, R159, R17.reuse, RZ ;  /* 0x000000119f03b224 */ /* 0x081fe400078e02ff */
[-C--:B--2---:R-:W-:Y:S02]  /*14b60*/  @!P4 IMAD R21, R158, R17.reuse, RZ ;  /* 0x000000119e15c224 */ /* 0x084fe400078e02ff */
[-C--:B-1----:R-:W-:Y:S01]  /*14b70*/  @!P5 IMAD R13, R157, R17.reuse, RZ ;  /* 0x000000119d0dd224 */ /* 0x082fe200078e02ff */
[----:B------:R0:W-:Y:S01]  /*14b80*/  @!P3 STG.E.U8 desc[UR36][R10.64+0xe8], R3 ;  /* 0x0000e8030a00b986 */ /* 0x0001e2000c101124 */
[----:B------:R-:W-:Y:S02]  /*14b90*/  ISETP.LT.OR P3, PT, R0, 0xf2, !P2 ;  /* 0x000000f20000780c */ /* 0x000fe40005761670 */
[-C--:B---3--:R-:W-:Y:S01]  /*14ba0*/  @!P1 IMAD R15, R156, R17.reuse, RZ ;  /* 0x000000119c0f9224 */ /* 0x088fe200078e02ff */
[----:B------:R1:W-:Y:S03]  /*14bb0*/  @!P4 STG.E.U8 desc[UR36][R10.64+0xe9], R21 ;  /* 0x0000e9150a00c986 */ /* 0x0003e6000c101124 */
[----:B------:R-:W-:Y:S01]  /*14bc0*/  @!P6 IMAD R23, R155, R17, RZ ;  /* 0x000000119b17e224 */ /* 0x000fe200078e02ff */
[C---:B------:R-:W-:Y:S01]  /*14bd0*/  ISETP.LT.OR P4, PT, R0.reuse, 0xf9, !P0 ;  /* 0x000000f90000780c */ /* 0x040fe20004781670 */
[----:B------:R-:W-:Y:S01]  /*14be0*/  @!P1 STG.E.U8 desc[UR36][R4.64+0xf1], R15 ;  /* 0x0000f10f04009986 */ /* 0x000fe2000c101124 */
[----:B------:R-:W-:-:S02]  /*14bf0*/  ISETP.LT.OR P0, PT, R0, 0xfa, !P0 ;  /* 0x000000fa0000780c */ /* 0x000fc40004701670 */
[C---:B------:R-:W-:Y:S01]  /*14c00*/  ISETP.GE.AND P1, PT, R19.reuse, 0x81, PT ;  /* 0x000000811300780c */ /* 0x040fe20003f26270 */
[----:B------:R2:W-:Y:S01]  /*14c10*/  @!P5 STG.E.U8 desc[UR36][R4.64+0xf0], R13 ;  /* 0x0000f00d0400d986 */ /* 0x0005e2000c101124 */
[C---:B------:R-:W-:Y:S02]  /*14c20*/  ISETP.LT.OR P5, PT, R0.reuse, 0xf9, !P2 ;  /* 0x000000f90000780c */ /* 0x040fe400057a1670 */
[C---:B------:R-:W-:Y:S01]  /*14c30*/  ISETP.LT.OR P2, PT, R0.reuse, 0xfa, !P2 ;  /* 0x000000fa0000780c */ /* 0x040fe20005741670 */
[----:B------:R-:W-:Y:S01]  /*14c40*/  @!P6 STG.E.U8 desc[UR36][R10.64+0xf0], R23 ;  /* 0x0000f0170a00e986 */ /* 0x000fe2000c101124 */
[----:B------:R-:W-:Y:S01]  /*14c50*/  ISETP.LT.OR P6, PT, R0, 0x1, !P1 ;  /* 0x000000010000780c */ /* 0x000fe20004fc1670 */
[-C--:B0-----:R-:W-:Y:S02]  /*14c60*/  @!P3 IMAD R3, R154, R17.reuse, RZ ;  /* 0x000000119a03b224 */ /* 0x081fe400078e02ff */
[-C--:B-1----:R-:W-:Y:S02]  /*14c70*/  @!P4 IMAD R21, R152, R17.reuse, RZ ;  /* 0x000000119815c224 */ /* 0x082fe400078e02ff */
[----:B------:R-:W-:Y:S01]  /*14c80*/  @!P0 IMAD R153, R22, R17, RZ ;  /* 0x0000001116998224 */ /* 0x000fe200078e02ff */
[----:B------:R0:W-:Y:S01]  /*14c90*/  @!P3 STG.E.U8 desc[UR36][R10.64+0xf1], R3 ;  /* 0x0000f1030a00b986 */ /* 0x0001e2000c101124 */
[----:B------:R-:W-:-:S02]  /*14ca0*/  ISETP.GE.AND P3, PT, R19, 0x89, PT ;  /* 0x000000891300780c */ /* 0x000fc40003f66270 */
[-C--:B--2---:R-:W-:Y:S02]  /*14cb0*/  @!P5 IMAD R13, R20, R17.reuse, RZ ;  /* 0x00000011140dd224 */ /* 0x084fe400078e02ff */
[-C--:B------:R-:W-:Y:S01]  /*14cc0*/  @!P2 IMAD R15, R14, R17.reuse, RZ ;  /* 0x000000110e0fa224 */ /* 0x080fe200078e02ff */
[----:B------:R-:W-:Y:S01]  /*14cd0*/  @!P0 STG.E.U8 desc[UR36][R4.64+0xf9], R153 ;  /* 0x0000f99904008986 */ /* 0x000fe2000c101124 */
[----:B------:R-:W-:Y:S01]  /*14ce0*/  @!P6 IMAD R19, R24, R17, RZ ;  /* 0x000000111813e224 */ /* 0x000fe200078e02ff */
[C---:B------:R-:W-:Y:S02]  /*14cf0*/  ISETP.LT.OR P0, PT, R0.reuse, 0x2, !P1 ;  /* 0x000000020000780c */ /* 0x040fe40004f01670 */
[----:B------:R1:W-:Y:S01]  /*14d00*/  @!P4 STG.E.U8 desc[UR36][R4.64+0xf8], R21 ;  /* 0x0000f8150400c986 */ /* 0x0003e2000c101124 */
[----:B------:R-:W-:-:S03]  /*14d10*/  ISETP.LT.OR P4, PT, R0, 0x1, !P3 ;  /* 0x000000010000780c */ /* 0x000fc60005f81670 */
[----:B------:R-:W-:Y:S01]  /*14d20*/  @!P5 STG.E.U8 desc[UR36][R10.64+0xf8], R13 ;  /* 0x0000f80d0a00d986 */ /* 0x000fe2000c101124 */
[----:B------:R-:W-:-:S03]  /*14d30*/  ISETP.LT.OR P5, PT, R0, 0x2, !P3 ;  /* 0x000000020000780c */ /* 0x000fc60005fa1670 */
[----:B------:R-:W-:Y:S01]  /*14d40*/  @!P2 STG.E.U8 desc[UR36][R10.64+0xf9], R15 ;  /* 0x0000f90f0a00a986 */ /* 0x000fe2000c101124 */
[----:B------:R-:W-:-:S03]  /*14d50*/  ISETP.LT.OR P2, PT, R0, 0x9, !P1 ;  /* 0x000000090000780c */ /* 0x000fc60004f41670 */
[----:B------:R-:W-:Y:S01]  /*14d60*/  @!P6 STG.E.U8 desc[UR36][R6.64], R19 ;  /* 0x000000130600e986 */ /* 0x000fe2000c101124 */
[----:B------:R-:W-:Y:S01]  /*14d70*/  ISETP.LT.OR P6, PT, R0, 0xa, !P1 ;  /* 0x0000000a0000780c */ /* 0x000fe20004fc1670 */
[-C--:B------:R-:W-:Y:S02]  /*14d80*/  @!P0 IMAD R25, R25, R17.reuse, RZ ;  /* 0x0000001119198224 */ /* 0x080fe400078e02ff */
[-C--:B0-----:R-:W-:Y:S02]  /*14d90*/  @!P4 IMAD R3, R26, R17.reuse, RZ ;  /* 0x000000111a03c224 */ /* 0x081fe400078e02ff */
[-C--:B------:R-:W-:Y:S01]  /*14da0*/  @!P5 IMAD R27, R27, R17.reuse, RZ ;  /* 0x000000111b1bd224 */ /* 0x080fe200078e02ff */
[----:B------:R-:W-:Y:S03]  /*14db0*/  @!P0 STG.E.U8 desc[UR36][R6.64+0x1], R25 ;  /* 0x0000011906008986 */ /* 0x000fe6000c101124 */
[----:B-1----:R-:W-:Y:S01]  /*14dc0*/  @!P2 IMAD R5, R28, R17, RZ ;  /* 0x000000111c05a224 */ /* 0x002fe200078e02ff */
[----:B------:R0:W-:Y:S01]  /*14dd0*/  @!P4 STG.E.U8 desc[UR36][R8.64], R3 ;  /* 0x000000030800c986 */ /* 0x0001e2000c101124 */
[----:B------:R-:W-:-:S02]  /*14de0*/  ISETP.LT.OR P0, PT, R0, 0xa, !P3 ;  /* 0x0000000a0000780c */ /* 0x000fc40005f01670 */
[----:B------:R-:W-:Y:S01]  /*14df0*/  @!P6 IMAD R29, R29, R17, RZ ;  /* 0x000000111d1de224 */ /* 0x000fe200078e02ff */
[C---:B------:R-:W-:Y:S01]  /*14e00*/  ISETP.LT.OR P4, PT, R0.reuse, 0x9, !P3 ;  /* 0x000000090000780c */ /* 0x040fe20005f81670 */
[----:B------:R-:W-:Y:S01]  /*14e10*/  @!P5 STG.E.U8 desc[UR36][R8.64+0x1], R27 ;  /* 0x0000011b0800d986 */ /* 0x000fe2000c101124 */
[----:B------:R-:W-:-:S03]  /*14e20*/  ISETP.LT.OR P5, PT, R0, 0x11, !P1 ;  /* 0x000000110000780c */ /* 0x000fc60004fa1670 */
[----:B------:R1:W-:Y:S01]  /*14e30*/  @!P2 STG.E.U8 desc[UR36][R6.64+0x8], R5 ;  /* 0x000008050600a986 */ /* 0x0003e2000c101124 */
[----:B------:R-:W-:-:S03]  /*14e40*/  ISETP.LT.OR P2, PT, R0, 0x12, !P1 ;  /* 0x000000120000780c */ /* 0x000fc60004f41670 */
[----:B------:R-:W-:Y:S01]  /*14e50*/  @!P6 STG.E.U8 desc[UR36][R6.64+0x9], R29 ;  /* 0x0000091d0600e986 */ /* 0x000fe2000c101124 */
[----:B------:R-:W-:Y:S01]  /*14e60*/  ISETP.LT.OR P6, PT, R0, 0x11, !P3 ;  /* 0x000000110000780c */ /* 0x000fe20005fc1670 */
[-C--:B------:R-:W-:Y:S02]  /*14e70*/  @!P0 IMAD R31, R31, R17.reuse, RZ ;  /* 0x000000111f1f8224 */ /* 0x080fe400078e02ff */
[-C--:B0-----:R-:W-:Y:S02]  /*14e80*/  @!P4 IMAD R3, R30, R17.reuse, RZ ;  /* 0x000000111e03c224 */ /* 0x081fe400078e02ff */
[-C--:B------:R-:W-:Y:S01]  /*14e90*/  @!P5 IMAD R11, R32, R17.reuse, RZ ;  /* 0x00000011200bd224 */ /* 0x080fe200078e02ff */
[----:B------:R-:W-:Y:S03]  /*14ea0*/  @!P0 STG.E.U8 desc[UR36][R8.64+0x9], R31 ;  /* 0x0000091f08008986 */ /* 0x000fe6000c101124 */
[----:B------:R-:W-:Y:S01]  /*14eb0*/  @!P2 IMAD R33, R33, R17, RZ ;  /* 0x000000112121a224 */ /* 0x000fe200078e02ff */
[----:B------:R0:W-:Y:S01]  /*14ec0*/  @!P4 STG.E.U8 desc[UR36][R8.64+0x8], R3 ;  /* 0x000008030800c986 */ /* 0x0001e2000c101124 */
[----:B------:R-:W-:-:S02]  /*14ed0*/  ISETP.LT.OR P0, PT, R0, 0x12, !P3 ;  /* 0x000000120000780c */ /* 0x000fc40005f01670 */
[----:B-1----:R-:W-:Y:S01]  /*14ee0*/  @!P6 IMAD R5, R34, R17, RZ ;  /* 0x000000112205e224 */ /* 0x002fe200078e02ff */
[C---:B------:R-:W-:Y:S01]  /*14ef0*/  ISETP.LT.OR P4, PT, R0.reuse, 0x19, !P1 ;  /* 0x000000190000780c */ /* 0x040fe20004f81670 */
[----:B------:R-:W-:Y:S01]  /*14f00*/  @!P5 STG.E.U8 desc[UR36][R6.64+0x10], R11 ;  /* 0x0000100b0600d986 */ /* 0x000fe2000c101124 */
[----:B------:R-:W-:-:S03]  /*14f10*/  ISETP.LT.OR P5, PT, R0, 0x1a, !P1 ;  /* 0x0000001a0000780c */ /* 0x000fc60004fa1670 */
[----:B------:R-:W-:Y:S01]  /*14f20*/  @!P2 STG.E.U8 desc[UR36][R6.64+0x11], R33 ;  /* 0x000011210600a986 */ /* 0x000fe2000c101124 */
[----:B------:R-:W-:-:S03]  /*14f30*/  ISETP.LT.OR P2, PT, R0, 0x19, !P3 ;  /* 0x000000190000780c */ /* 0x000fc60005f41670 */
[----:B------:R1:W-:Y:S01]  /*14f40*/  @!P6 STG.E.U8 desc[UR36][R8.64+0x10], R5 ;  /* 0x000010050800e986 */ /* 0x0003e2000c101124 */
[----:B------:R-:W-:Y:S01]  /*14f50*/  ISETP.LT.OR P6, PT, R0, 0x1a, !P3 ;  /* 0x0000001a0000780c */ /* 0x000fe20005fc1670 */
[-C--:B------:R-:W-:Y:S02]  /*14f60*/  @!P0 IMAD R35, R35, R17.reuse, RZ ;  /* 0x0000001123238224 */ /* 0x080fe400078e02ff */
[-C--:B0-----:R-:W-:Y:S02]  /*14f70*/  @!P4 IMAD R3, R36, R17.reuse, RZ ;  /* 0x000000112403c224 */ /* 0x081fe400078e02ff */
[-C--:B------:R-:W-:Y:S01]  /*14f80*/  @!P5 IMAD R37, R37, R17.reuse, RZ ;  /* 0x000000112525d224 */ /* 0x080fe200078e02ff */
[----:B------:R-:W-:Y:S01]  /*14f90*/  @!P0 STG.E.U8 desc[UR36][R8.64+0x11], R35 ;  /* 0x0000112308008986 */ /* 0x000fe2000c101124 */
[----:B------:R-:W-:Y:S02]  /*14fa0*/  ISETP.LT.OR P0, PT, R0, 0x22, !P1 ;  /* 0x000000220000780c */ /* 0x000fe40004f01670 */
[----:B-1----:R-:W-:-:S04]  /*14fb0*/  @!P2 IMAD R5, R38, R17, RZ ;  /* 0x000000112605a224 */ /* 0x002fc800078e02ff */
[----:B------:R-:W-:Y:S01]  /*14fc0*/  @!P6 IMAD R39, R39, R17, RZ ;  /* 0x000000112727e224 */ /* 0x000fe200078e02ff */
[----:B------:R0:W-:Y:S01]  /*14fd0*/  @!P4 STG.E.U8 desc[UR36][R6.64+0x18], R3 ;  /* 0x000018030600c986 */ /* 0x0001e2000c101124 */
[----:B------:R-:W-:-:S03]  /*14fe0*/  ISETP.LT.OR P4, PT, R0, 0x21, !P1 ;  /* 0x000000210000780c */ /* 0x000fc60004f81670 */
        /* <DEDUP_REMOVED lines=216> */
[-C--:B0-----:R-:W-:Y:S02]  /*15d70*/  @!P4 IMAD R3, R110, R17.reuse, RZ ;  /* 0x000000116e03c224 */ /* 0x081fe400078e02ff */
[-C--:B------:R-:W-:Y:S02]  /*15d80*/  @!P0 IMAD R111, R111, R17.reuse, RZ ;  /* 0x000000116f6f8224 */ /* 0x080fe400078e02ff */
[-C--:B------:R-:W-:Y:S01]  /*15d90*/  @!P5 IMAD R11, R112, R17.reuse, RZ ;  /* 0x00000011700bd224 */ /* 0x080fe200078e02ff */
[----:B------:R0:W-:Y:S03]  /*15da0*/  @!P4 STG.E.U8 desc[UR36][R8.64+0xa8], R3 ;  /* 0x0000a8030800c986 */ /* 0x0001e6000c101124 */
[-C--:B------:R-:W-:Y:S01]  /*15db0*/  @!P2 IMAD R113, R113, R17.reuse, RZ ;  /* 0x000000117171a224 */ /* 0x080fe200078e02ff */
[----:B------:R-:W-:Y:S03]  /*15dc0*/  @!P0 STG.E.U8 desc[UR36][R8.64+0xa9], R111 ;  /* 0x0000a96f08008986 */ /* 0x000fe6000c101124 */
[----:B-1----:R-:W-:Y:S01]  /*15dd0*/  @!P6 IMAD R5, R114, R17, RZ ;  /* 0x000000117205e224 */ /* 0x002fe200078e02ff */
[C---:B------:R-:W-:Y:S01]  /*15de0*/  ISETP.LT.OR P0, PT, R0.reuse, 0xb2, !P3 ;  /* 0x000000b20000780c */ /* 0x040fe20005f01670 */
[----:B------:R-:W-:Y:S01]  /*15df0*/  @!P5 STG.E.U8 desc[UR36][R6.64+0xb0], R11 ;  /* 0x0000b00b0600d986 */ /* 0x000fe2000c101124 */
[----:B------:R-:W-:-:S02]  /*15e00*/  ISETP.LT.OR P5, PT, R0, 0xba, !P1 ;  /* 0x000000ba0000780c */ /* 0x000fc40004fa1670 */
[C---:B------:R-:W-:Y:S01]  /*15e10*/  ISETP.LT.OR P4, PT, R0.reuse, 0xb9, !P1 ;  /* 0x000000b90000780c */ /* 0x040fe20004f81670 */
[----:B------:R-:W-:Y:S01]  /*15e20*/  @!P2 STG.E.U8 desc[UR36][R6.64+0xb1], R113 ;  /* 0x0000b1710600a986 */ /* 0x000fe2000c101124 */
[----:B------:R-:W-:-:S03]  /*15e30*/  ISETP.LT.OR P2, PT, R0, 0xb9, !P3 ;  /* 0x000000b90000780c */ /* 0x000fc60005f41670 */
[----:B------:R1:W-:Y:S01]  /*15e40*/  @!P6 STG.E.U8 desc[UR36][R8.64+0xb0], R5 ;  /* 0x0000b0050800e986 */ /* 0x0003e2000c101124 */
[----:B------:R-:W-:-:S03]  /*15e50*/  ISETP.LT.OR P6, PT, R0, 0xba, !P3 ;  /* 0x000000ba0000780c */ /* 0x000fc60005fc1670 */
[-C--:B------:R-:W-:Y:S02]  /*15e60*/  @!P0 IMAD R115, R115, R17.reuse, RZ ;  /* 0x0000001173738224 */ /* 0x080fe400078e02ff */
[-C--:B------:R-:W-:Y:S02]  /*15e70*/  @!P5 IMAD R117, R117, R17.reuse, RZ ;  /* 0x000000117575d224 */ /* 0x080fe400078e02ff */
[-C--:B0-----:R-:W-:Y:S01]  /*15e80*/  @!P4 IMAD R3, R116, R17.reuse, RZ ;  /* 0x000000117403c224 */ /* 0x081fe200078e02ff */
[----:B------:R-:W-:Y:S01]  /*15e90*/  @!P0 STG.E.U8 desc[UR36][R8.64+0xb1], R115 ;  /* 0x0000b17308008986 */ /* 0x000fe2000c101124 */
[----:B------:R-:W-:Y:S01]  /*15ea0*/  ISETP.LT.OR P0, PT, R0, 0xc1, !P1 ;  /* 0x000000c10000780c */ /* 0x000fe20004f01670 */
[----:B-1----:R-:W-:-:S03]  /*15eb0*/  @!P2 IMAD R5, R118, R17, RZ ;  /* 0x000000117605a224 */ /* 0x002fc600078e02ff */
[----:B------:R-:W-:Y:S01]  /*15ec0*/  @!P6 IMAD R119, R119, R17, RZ ;  /* 0x000000117777e224 */ /* 0x000fe200078e02ff */
[----:B------:R-:W-:Y:S01]  /*15ed0*/  @!P5 STG.E.U8 desc[UR36][R6.64+0xb9], R117 ;  /* 0x0000b9750600d986 */ /* 0x000fe2000c101124 */
[----:B------:R-:W-:-:S03]  /*15ee0*/  ISETP.LT.OR P5, PT, R0, 0xc2, !P1 ;  /* 0x000000c20000780c */ /* 0x000fc60004fa1670 */
[----:B------:R0:W-:Y:S01]  /*15ef0*/  @!P4 STG.E.U8 desc[UR36][R6.64+0xb8], R3 ;  /* 0x0000b8030600c986 */ /* 0x0001e2000c101124 */
[----:B------:R-:W-:-:S03]  /*15f00*/  ISETP.LT.OR P4, PT, R0, 0xc1, !P3 ;  /* 0x000000c10000780c */ /* 0x000fc60005f81670 */
[----:B------:R-:W-:Y:S01]  /*15f10*/  @!P6 STG.E.U8 desc[UR36][R8.64+0xb9], R119 ;  /* 0x0000b9770800e986 */ /* 0x000fe2000c101124 */
[----:B------:R-:W-:-:S03]  /*15f20*/  ISETP.LT.OR P6, PT, R0, 0xc2, !P3 ;  /* 0x000000c20000780c */ /* 0x000fc60005fc1670 */
[----:B------:R1:W-:Y:S01]  /*15f30*/  @!P2 STG.E.U8 desc[UR36][R8.64+0xb8], R5 ;  /* 0x0000b8050800a986 */ /* 0x0003e2000c101124 */
[----:B------:R-:W-:Y:S01]  /*15f40*/  ISETP.LT.OR P2, PT, R0, 0xc9, !P1 ;  /* 0x000000c90000780c */ /* 0x000fe20004f41670 */
[-C--:B------:R-:W-:Y:S02]  /*15f50*/  @!P0 IMAD R11, R120, R17.reuse, RZ ;  /* 0x00000011780b8224 */ /* 0x080fe400078e02ff */
[-C--:B------:R-:W-:Y:S02]  /*15f60*/  @!P5 IMAD R121, R121, R17.reuse, RZ ;  /* 0x000000117979d224 */ /* 0x080fe400078e02ff */
[-C--:B0-----:R-:W-:Y:S01]  /*15f70*/  @!P4 IMAD R3, R122, R17.reuse, RZ ;  /* 0x000000117a03c224 */ /* 0x081fe200078e02ff */
[----:B------:R0:W-:Y:S03]  /*15f80*/  @!P0 STG.E.U8 desc[UR36][R6.64+0xc0], R11 ;  /* 0x0000c00b06008986 */ /* 0x0001e6000c101124 */
[-C--:B------:R-:W-:Y:S01]  /*15f90*/  @!P6 IMAD R123, R123, R17.reuse, RZ ;  /* 0x000000117b7be224 */ /* 0x080fe200078e02ff */
[----:B------:R-:W-:Y:S01]  /*15fa0*/  ISETP.LT.OR P0, PT, R0, 0xca, !P1 ;  /* 0x000000ca0000780c */ /* 0x000fe20004f01670 */
[----:B------:R-:W-:Y:S02]  /*15fb0*/  @!P5 STG.E.U8 desc[UR36][R6.64+0xc1], R121 ;  /* 0x0000c1790600d986 */ /* 0x000fe4000c101124 */
[----:B-1----:R-:W-:Y:S01]  /*15fc0*/  @!P2 IMAD R5, R124, R17, RZ ;  /* 0x000000117c05a224 */ /* 0x002fe200078e02ff */
[C---:B------:R-:W-:Y:S01]  /*15fd0*/  ISETP.LT.OR P5, PT, R0.reuse, 0xc9, !P3 ;  /* 0x000000c90000780c */ /* 0x040fe20005fa1670 */
[----:B------:R1:W-:Y:S01]  /*15fe0*/  @!P4 STG.E.U8 desc[UR36][R8.64+0xc0], R3 ;  /* 0x0000c0030800c986 */ /* 0x0003e2000c101124 */
        /* <DEDUP_REMOVED lines=8> */
[----:B------:R-:W-:Y:S03]  /*16070*/  @!P0 STG.E.U8 desc[UR36][R6.64+0xc9], R125 ;  /* 0x0000c97d06008986 */ /* 0x000fe6000c101124 */
[-C--:B-1----:R-:W-:Y:S01]  /*16080*/  @!P6 IMAD R3, R128, R17.reuse, RZ ;  /* 0x000000118003e224 */ /* 0x082fe200078e02ff */
[----:B------:R0:W-:Y:S03]  /*16090*/  @!P5 STG.E.U8 desc[UR36][R8.64+0xc8], R11 ;  /* 0x0000c80b0800d986 */ /* 0x0001e6000c101124 */
[----:B------:R-:W-:Y:S01]  /*160a0*/  @!P2 IMAD R129, R129, R17, RZ ;  /* 0x000000118181a224 */ /* 0x000fe200078e02ff */
[C---:B------:R-:W-:Y:S01]  /*160b0*/  ISETP.LT.OR P0, PT, R0.reuse, 0xd1, !P3 ;  /* 0x000000d10000780c */ /* 0x040fe20005f01670 */
[----:B------:R-:W-:Y:S01]  /*160c0*/  @!P4 STG.E.U8 desc[UR36][R8.64+0xc9], R127 ;  /* 0x0000c97f0800c986 */ /* 0x000fe2000c101124 */
[----:B------:R-:W-:-:S02]  /*160d0*/  ISETP.LT.OR P5, PT, R0, 0xd2, !P3 ;  /* 0x000000d20000780c */ /* 0x000fc40005fa1670 */
[C---:B------:R-:W-:Y:S01]  /*160e0*/  ISETP.LT.OR P4, PT, R0.reuse, 0xd9, !P1 ;  /* 0x000000d90000780c */ /* 0x040fe20004f81670 */
[----:B------:R1:W-:Y:S01]  /*160f0*/  @!P6 STG.E.U8 desc[UR36][R6.64+0xd0], R3 ;  /* 0x0000d0030600e986 */ /* 0x0003e2000c101124 */
[----:B------:R-:W-:-:S03]  /*16100*/  ISETP.LT.OR P6, PT, R0, 0xda, !P1 ;  /* 0x000000da0000780c */ /* 0x000fc60004fc1670 */
[----:B------:R-:W-:Y:S01]  /*16110*/  @!P2 STG.E.U8 desc[UR36][R6.64+0xd1], R129 ;  /* 0x0000d1810600a986 */ /* 0x000fe2000c101124 */
[----:B------:R-:W-:-:S03]  /*16120*/  ISETP.LT.OR P2, PT, R0, 0xd9, !P3 ;  /* 0x000000d90000780c */ /* 0x000fc60005f41670 */
[-C--:B--2---:R-:W-:Y:S02]  /*16130*/  @!P0 IMAD R5, R130, R17.reuse, RZ ;  /* 0x0000001182058224 */ /* 0x084fe400078e02ff */
[-C--:B------:R-:W-:Y:S02]  /*16140*/  @!P5 IMAD R131, R131, R17.reuse, RZ ;  /* 0x000000118383d224 */ /* 0x080fe400078e02ff */
[-C--:B0-----:R-:W-:Y:S02]  /*16150*/  @!P4 IMAD R11, R132, R17.reuse, RZ ;  /* 0x00000011840bc224 */ /* 0x081fe400078e02ff */
[-C--:B------:R-:W-:Y:S01]  /*16160*/  @!P6 IMAD R133, R133, R17.reuse, RZ ;  /* 0x000000118585e224 */ /* 0x080fe200078e02ff */
[----:B------:R0:W-:Y:S03]  /*16170*/  @!P0 STG.E.U8 desc[UR36][R8.64+0xd0], R5 ;  /* 0x0000d00508008986 */ /* 0x0001e6000c101124 */
[----:B-1----:R-:W-:Y:S01]  /*16180*/  @!P2 IMAD R3, R134, R17, RZ ;  /* 0x000000118603a224 */ /* 0x002fe200078e02ff */
[----:B------:R-:W-:Y:S01]  /*16190*/  @!P5 STG.E.U8 desc[UR36][R8.64+0xd1], R131 ;  /* 0x0000d1830800d986 */ /* 0x000fe2000c101124 */
[----:B------:R-:W-:-:S02]  /*161a0*/  ISETP.LT.OR P0, PT, R0, 0xda, !P3 ;  /* 0x000000da0000780c */ /* 0x000fc40005f01670 */
        /* <DEDUP_REMOVED lines=14> */
[----:B------:R-:W-:Y:S01]  /*16290*/  @!P4 STG.E.U8 desc[UR36][R6.64+0xe1], R137 ;  /* 0x0000e1890600c986 */ /* 0x000fe2000c101124 */
[----:B------:R-:W-:-:S02]  /*162a0*/  ISETP.LT.OR P0, PT, R0, 0xe9, !P1 ;  /* 0x000000e90000780c */ /* 0x000fc40004f01670 */
[C---:B------:R-:W-:Y:S01]  /*162b0*/  ISETP.LT.OR P4, PT, R0.reuse, 0xea, !P1 ;  /* 0x000000ea0000780c */ /* 0x040fe20004f81670 */
[----:B------:R1:W-:Y:S01]  /*162c0*/  @!P6 STG.E.U8 desc[UR36][R8.64+0xe0], R11 ;  /* 0x0000e00b0800e986 */ /* 0x0003e2000c101124 */
[C---:B------:R-:W-:Y:S02]  /*162d0*/  ISETP.LT.OR P6, PT, R0.reuse, 0xe9, !P3 ;  /* 0x000000e90000780c */ /* 0x040fe40005fc1670 */
[C---:B------:R-:W-:Y:S01]  /*162e0*/  ISETP.LT.OR P5, PT, R0.reuse, 0xea, !P3 ;  /* 0x000000ea0000780c */ /* 0x040fe20005fa1670 */
[----:B------:R-:W-:Y:S01]  /*162f0*/  @!P2 STG.E.U8 desc[UR36][R8.64+0xe1], R139 ;  /* 0x0000e18b0800a986 */ /* 0x000fe2000c101124 */
[----:B------:R-:W-:-:S05]  /*16300*/  ISETP.LT.OR P2, PT, R0, 0xf1, !P1 ;  /* 0x000000f10000780c */ /* 0x000fca0004f41670 */
[-C--:B--2---:R-:W-:Y:S02]  /*16310*/  @!P0 IMAD R3, R140, R17.reuse, RZ ;  /* 0x000000118c038224 */ /* 0x084fe400078e02ff */
[-C--:B------:R-:W-:Y:S02]  /*16320*/  @!P4 IMAD R141, R141, R17.reuse, RZ ;  /* 0x000000118d8dc224 */ /* 0x080fe400078e02ff */
[-C--:B0-----:R-:W-:Y:S02]  /*16330*/  @!P6 IMAD R5, R142, R17.reuse, RZ ;  /* 0x000000118e05e224 */ /* 0x081fe400078e02ff */
[-C--:B------:R-:W-:Y:S02]  /*16340*/  @!P5 IMAD R143, R143, R17.reuse, RZ ;  /* 0x000000118f8fd224 */ /* 0x080fe400078e02ff */
[----:B-1----:R-:W-:Y:S01]  /*16350*/  @!P2 IMAD R11, R144, R17, RZ ;  /* 0x00000011900ba224 */ /* 0x002fe200078e02ff */
[----:B------:R0:W-:Y:S01]  /*16360*/  @!P0 STG.E.U8 desc[UR36][R6.64+0xe8], R3 ;  /* 0x0000e80306008986 */ /* 0x0001e2000c101124 */
[----:B------:R-:W-:-:S03]  /*16370*/  ISETP.LT.OR P0, PT, R0, 0xf2, !P1 ;  /* 0x000000f20000780c */ /* 0x000fc60004f01670 */
[----:B------:R-:W-:Y:S01]  /*16380*/  @!P4 STG.E.U8 desc[UR36][R6.64+0xe9], R141 ;  /* 0x0000e98d0600c986 */ /* 0x000fe2000c101124 */
[----:B------:R-:W-:-:S03]  /*16390*/  ISETP.LT.OR P4, PT, R0, 0xf1, !P3 ;  /* 0x000000f10000780c */ /* 0x000fc60005f81670 */
[----:B------:R-:W-:Y:S01]  /*163a0*/  @!P6 STG.E.U8 desc[UR36][R8.64+0xe8], R5 ;  /* 0x0000e8050800e986 */ /* 0x000fe2000c101124 */
[----:B------:R-:W-:-:S03]  /*163b0*/  ISETP.LT.OR P6, PT, R0, 0xf2, !P3 ;  /* 0x000000f20000780c */ /* 0x000fc60005fc1670 */
[----:B------:R-:W-:Y:S01]  /*163c0*/  @!P5 STG.E.U8 desc[UR36][R8.64+0xe9], R143 ;  /* 0x0000e98f0800d986 */ /* 0x000fe2000c101124 */
[----:B------:R-:W-:-:S03]  /*163d0*/  ISETP.LT.OR P5, PT, R0, 0xf9, !P3 ;  /* 0x000000f90000780c */ /* 0x000fc60005fa1670 */
[----:B------:R1:W-:Y:S01]  /*163e0*/  @!P2 STG.E.U8 desc[UR36][R6.64+0xf0], R11 ;  /* 0x0000f00b0600a986 */ /* 0x0003e2000c101124 */
[C---:B------:R-:W-:Y:S02]  /*163f0*/  ISETP.LT.OR P2, PT, R0.reuse, 0xf9, !P1 ;  /* 0x000000f90000780c */ /* 0x040fe40004f41670 */
[C---:B------:R-:W-:Y:S02]  /*16400*/  ISETP.LT.OR P1, PT, R0.reuse, 0xfa, !P1 ;  /* 0x000000fa0000780c */ /* 0x040fe40004f21670 */
[----:B------:R-:W-:Y:S01]  /*16410*/  ISETP.LT.OR P3, PT, R0, 0xfa, !P3 ;  /* 0x000000fa0000780c */ /* 0x000fe20005f61670 */
[-C--:B------:R-:W-:Y:S02]  /*16420*/  @!P0 IMAD R145, R145, R17.reuse, RZ ;  /* 0x0000001191918224 */ /* 0x080fe400078e02ff */
[-C--:B0-----:R-:W-:Y:S02]  /*16430*/  @!P4 IMAD R3, R146, R17.reuse, RZ ;  /* 0x000000119203c224 */ /* 0x081fe400078e02ff */
[----:B------:R-:W-:-:S02]  /*16440*/  @!P6 IMAD R147, R147, R17, RZ ;  /* 0x000000119393e224 */ /* 0x000fc400078e02ff */
[-C--:B-1----:R-:W-:Y:S02]  /*16450*/  @!P5 IMAD R11, R150, R17.reuse, RZ ;  /* 0x00000011960bd224 */ /* 0x082fe400078e02ff */
[-C--:B------:R-:W-:Y:S02]  /*16460*/  @!P2 IMAD R5, R148, R17.reuse, RZ ;  /* 0x000000119405a224 */ /* 0x080fe400078e02ff */
[-C--:B------:R-:W-:Y:S02]  /*16470*/  @!P1 IMAD R149, R149, R17.reuse, RZ ;  /* 0x0000001195959224 */ /* 0x080fe400078e02ff */
[----:B------:R-:W-:Y:S01]  /*16480*/  @!P3 IMAD R151, R151, R17, RZ ;  /* 0x000000119797b224 */ /* 0x000fe200078e02ff */
[----:B------:R0:W-:Y:S04]  /*16490*/  @!P0 STG.E.U8 desc[UR36][R6.64+0xf1], R145 ;  /* 0x0000f19106008986 */ /* 0x0001e8000c101124 */
[----:B------:R0:W-:Y:S04]  /*164a0*/  @!P4 STG.E.U8 desc[UR36][R8.64+0xf0], R3 ;  /* 0x0000f0030800c986 */ /* 0x0001e8000c101124 */
[----:B------:R0:W-:Y:S04]  /*164b0*/  @!P6 STG.E.U8 desc[UR36][R8.64+0xf1], R147 ;  /* 0x0000f1930800e986 */ /* 0x0001e8000c101124 */
[----:B------:R0:W-:Y:S04]  /*164c0*/  @!P2 STG.E.U8 desc[UR36][R6.64+0xf8], R5 ;  /* 0x0000f8050600a986 */ /* 0x0001e8000c101124 */
[----:B------:R0:W-:Y:S04]  /*164d0*/  @!P1 STG.E.U8 desc[UR36][R6.64+0xf9], R149 ;  /* 0x0000f99506009986 */ /* 0x0001e8000c101124 */
[----:B------:R0:W-:Y:S04]  /*164e0*/  @!P5 STG.E.U8 desc[UR36][R8.64+0xf8], R11 ;  /* 0x0000f80b0800d986 */ /* 0x0001e8000c101124 */
[----:B------:R0:W-:Y:S02]  /*164f0*/  @!P3 STG.E.U8 desc[UR36][R8.64+0xf9], R151 ;  /* 0x0000f9970800b986 */ /* 0x0001e4000c101124 */
.L_x_542:
[----:B------:R-:W-:Y:S05]  /*16500*/  BSYNC B0 ;  /* 0x0000000000007941 */ /* 0x000fea0003800000 */
.L_x_28:
[----:B0-----:R-:W5:Y:S04]  /*16510*/  LDL.LU R3, [R1+0x200] ;  /* 0x0002000001037983 */ /* 0x001f680000300800 */
[----:B------:R-:W5:Y:S01]  /*16520*/  LDL.LU R2, [R1+0x204] ;  /* 0x0002040001027983 */ /* 0x000f620000300800 */
[----:B------:R-:W-:Y:S01]  /*16530*/  ULDC UR4, c[0x0][0xc] ;  /* 0x0000030000047ab9 */ /* 0x000fe20000000800 */
[----:B------:R-:W-:Y:S01]  /*16540*/  ULDC UR5, c[0x0][0x10] ;  /* 0x0000040000057ab9 */ /* 0x000fe20000000800 */
[----:B------:R-:W5:Y:S01]  /*16550*/  LDC R5, c[0x0][0x14] ;  /* 0x00000500ff057b82 */ /* 0x000f620000000800 */
[----:B------:R-:W-:Y:S01]  /*16560*/  UIMAD.WIDE.U32 UR4, UR4, UR5, URZ ;  /* 0x00000005040472a5 */ /* 0x000fe2000f8e003f */
[----:B------:R-:W-:Y:S01]  /*16570*/  PRMT R0, RZ, 0x7610, R0 ;  /* 0x00007610ff007816 */ /* 0x000fe20000000000 */
[----:B------:R-:W-:Y:S01]  /*16580*/  UMOV UR42, 0xffffffff ;  /* 0xffffffff002a7882 */ /* 0x000fe20000000000 */
[----:B------:R-:W-:-:S03]  /*16590*/  UMOV UR43, 0xffffffff ;  /* 0xffffffff002b7882 */ /* 0x000fc60000000000 */
[----:B-----5:R-:W-:-:S04]  /*165a0*/  IMAD.WIDE.U32 R2, R5, UR4, R2 ;  /* 0x0000000405027c25 */ /* 0x020fc8000f8e0002 */
[----:B------:R-:W-:Y:S01]  /*165b0*/  IMAD R5, R5, UR5, RZ ;  /* 0x0000000505057c24 */ /* 0x000fe2000f8e02ff */
[----:B-1-3--:R-:W-:Y:S01]  /*165c0*/  MOV R6, R2 ;  /* 0x0000000200067202 */ /* 0x00afe20000000f00 */
[----:B------:R-:W-:Y:S02]  /*165d0*/  ULDC.64 UR4, c[0x0][0x650] ;  /* 0x0001940000047ab9 */ /* 0x000fe40000000a00 */
[----:B------:R-:W-:Y:S01]  /*165e0*/  IMAD.IADD R4, R3, 0x1, R5 ;  /* 0x0000000103047824 */ /* 0x000fe200078e0205 */
[----:B------:R-:W-:-:S04]  /*165f0*/  ISETP.GE.U32.AND P0, PT, R2, UR4, PT ;  /* 0x0000000402007c0c */ /* 0x000fc8000bf06070 */
[----:B------:R0:W-:Y:S01]  /*16600*/  STL [R1+0x200], R4 ;  /* 0x0002000401007387 */ /* 0x0001e20000100800 */
[----:B------:R-:W-:-:S03]  /*16610*/  ISETP.GE.U32.AND.EX P0, PT, R4, UR5, PT, P0 ;  /* 0x0000000504007c0c */ /* 0x000fc6000bf06100 */
[----:B------:R0:W-:Y:S10]  /*16620*/  STL [R1+0x204], R6 ;  /* 0x0002040601007387 */ /* 0x0001f40000100800 */
[----:B0-----:R-:W-:Y:S05]  /*16630*/  @P0 BRA `(.L_x_543) ;  /* 0x0000000400880947 */ /* 0x001fea0003800000 */
[----:B------:R-:W0:Y:S01]  /*16640*/  S2UR UR6, SR_CTAID.X ;  /* 0x00000000000679c3 */ /* 0x000e220000002500 */
[----:B------:R-:W-:Y:S01]  /*16650*/  ULDC.64 UR12, c[0x0][0x628] ;  /* 0x00018a00000c7ab9 */ /* 0x000fe20000000a00 */
[----:B------:R-:W-:Y:S01]  /*16660*/  ULDC UR4, c[0x0][0x150] ;  /* 0x0000540000047ab9 */ /* 0x000fe20000000800 */
[----:B------:R-:W-:Y:S01]  /*16670*/  ISETP.NE.U32.AND P0, PT, RZ, UR12, PT ;  /* 0x0000000cff007c0c */ /* 0x000fe2000bf05070 */
[----:B------:R-:W-:Y:S01]  /*16680*/  ULDC UR15, c[0x0][0x630] ;  /* 0x00018c00000f7ab9 */ /* 0x000fe20000000800 */
[----:B------:R-:W-:Y:S01]  /*16690*/  R2UR UR16, R6 ;  /* 0x00000000061072ca */ /* 0x000fe200000e0000 */
[----:B------:R-:W-:Y:S01]  /*166a0*/  ULDC UR19, c[0x0][0x154] ;  /* 0x0000550000137ab9 */ /* 0x000fe20000000800 */
[----:B------:R-:W-:Y:S01]  /*166b0*/  ISETP.NE.AND.EX P0, PT, RZ, UR13, PT, P0 ;  /* 0x0000000dff007c0c */ /* 0x000fe2000bf05300 */
[----:B------:R-:W1:Y:S01]  /*166c0*/  S2UR UR18, SR_CTAID.Y ;  /* 0x00000000001279c3 */ /* 0x000e620000002600 */
[----:B------:R-:W-:Y:S02]  /*166d0*/  R2UR UR17, R4 ;  /* 0x00000000041172ca */ /* 0x000fe400000e0000 */
[----:B------:R-:W-:-:S02]  /*166e0*/  R2UR UR10, R6 ;  /* 0x00000000060a72ca */ /* 0x000fc400000e0000 */
[----:B------:R-:W-:Y:S02]  /*166f0*/  R2UR UR11, R4 ;  /* 0x00000000040b72ca */ /* 0x000fe400000e0000 */
[----:B0-----:R-:W-:-:S05]  /*16700*/  I2FP.F32.U32 R0, UR6 ;  /* 0x0000000600007c45 */ /* 0x001fca0008201000 */
[----:B------:R-:W-:-:S04]  /*16710*/  FMUL R0, R0, UR4 ;  /* 0x0000000400007c20 */ /* 0x000fc80008400000 */
[----:B------:R0:W3:Y:S01]  /*16720*/  F2I.U32.TRUNC.NTZ R2, R0 ;  /* 0x0000000000027305 */ /* 0x0000e2000020f000 */
[----:B-1----:R-:W-:Y:S05]  /*16730*/  @!P0 BRA `(.L_x_544) ;  /* 0x0000000000308947 */ /* 0x002fea0003800000 */
        /* <DEDUP_REMOVED lines=12> */
.L_x_544:
[----:B------:R-:W-:Y:S01]  /*16800*/  USHF.R.U64 UR43, UR10, UR15, UR11 ;  /* 0x0000000f0a2b7299 */ /* 0x000fe2000800120b */
[----:B0-----:R-:W-:Y:S01]  /*16810*/  I2FP.F32.U32 R0, UR18 ;  /* 0x0000001200007c45 */ /* 0x001fe20008201000 */
[----:B------:R-:W-:Y:S02]  /*16820*/  USHF.R.U32.HI UR4, URZ, UR15, UR11 ;  /* 0x0000000f3f047299 */ /* 0x000fe4000801160b */
        /* <DEDUP_REMOVED lines=8> */
[----:B------:R-:W-:Y:S01]  /*168b0*/  UIMAD.WIDE.U32 UR8, UR10, UR12, UR8 ;  /* 0x0000000c0a0872a5 */ /* 0x000fe2000f8e0008 */
[----:B---3--:R-:W-:Y:S01]  /*168c0*/  R2UR UR12, R2 ;  /* 0x00000000020c72ca */ /* 0x008fe200000e0000 */
[----:B------:R-:W-:Y:S01]  /*168d0*/  UIMAD UR10, UR10, UR13, UR4 ;  /* 0x0000000d0a0a72a4 */ /* 0x000fe2000f8e0204 */
[----:B------:R-:W-:Y:S01]  /*168e0*/  ULDC UR11, c[0x0][0x618] ;  /* 0x00018600000b7ab9 */ /* 0x000fe20000000800 */
[----:B------:R-:W-:Y:S02]  /*168f0*/  ULDC UR21, c[0x0][0x658] ;  /* 0x0001960000157ab9 */ /* 0x000fe40000000800 */
[----:B------:R-:W-:Y:S01]  /*16900*/  UIADD3 UR9, UR9, UR10, URZ ;  /* 0x0000000a09097290 */ /* 0x000fe2000fffe03f */
[----:B------:R-:W-:Y:S01]  /*16910*/  UMOV UR15, 0xffffffff ;  /* 0xffffffff000f7882 */ /* 0x000fe20000000000 */
[----:B------:R-:W-:Y:S01]  /*16920*/  ULDC.64 UR4, c[0x0][0x640] ;  /* 0x0001900000047ab9 */ /* 0x000fe20000000a00 */
[----:B------:R-:W-:Y:S01]  /*16930*/  USHF.L.U32 UR15, UR15, UR21, URZ ;  /* 0x000000150f0f7299 */ /* 0x000fe2000800063f */
[----:B------:R-:W-:Y:S01]  /*16940*/  ISETP.NE.U32.AND P0, PT, RZ, UR4, PT ;  /* 0x00000004ff007c0c */ /* 0x000fe2000bf05070 */
[----:B------:R-:W-:-:S02]  /*16950*/  USHF.R.U64 UR16, UR8, UR11, UR9 ;  /* 0x0000000b08107299 */ /* 0x000fc40008001209 */
[----:B------:R-:W-:Y:S01]  /*16960*/  USHF.R.U32.HI UR8, URZ, UR11, UR9 ;  /* 0x0000000b3f087299 */ /* 0x000fe20008011609 */
[----:B0-----:R-:W-:Y:S01]  /*16970*/  R2UR UR14, R0 ;  /* 0x00000000000e72ca */ /* 0x001fe200000e0000 */
[----:B------:R-:W-:Y:S01]  /*16980*/  ULDC UR17, c[0x0][0x608] ;  /* 0x0001820000117ab9 */ /* 0x000fe20000000800 */
[----:B------:R-:W-:Y:S01]  /*16990*/  ULOP3.LUT UR41, URZ, UR15, URZ, 0x33, !UPT ;  /* 0x0000000f3f297292 */ /* 0x000fe2000f8e333f */
[----:B------:R-:W-:Y:S01]  /*169a0*/  ISETP.NE.AND.EX P0, PT, RZ, UR5, PT, P0 ;  /* 0x00000005ff007c0c */ /* 0x000fe2000bf05300 */
[----:B------:R-:W-:Y:S02]  /*169b0*/  USHF.R.U64 UR15, UR16, UR17, UR8 ;  /* 0x00000011100f7299 */ /* 0x000fe40008001208 */
[----:B------:R-:W-:Y:S02]  /*169c0*/  USHF.R.U32.HI UR8, URZ, UR17, UR8 ;  /* 0x000000113f087299 */ /* 0x000fe40008011608 */
[----:B------:R-:W-:Y:S02]  /*169d0*/  UIADD3 UR12, -UR12, URZ, URZ ;  /* 0x0000003f0c0c7290 */ /* 0x000fe4000fffe13f */
[----:B------:R-:W-:Y:S01]  /*169e0*/  USHF.R.U64 UR17, UR15, UR21, UR8 ;  /* 0x000000150f117299 */ /* 0x000fe20008001208 */
[----:B------:R-:W-:Y:S01]  /*169f0*/  UMOV UR19, 0x1 ;  /* 0x0000000100137882 */ /* 0x000fe20000000000 */
[----:B------:R-:W-:Y:S01]  /*16a00*/  ULDC UR13, c[0x0][0x144] ;  /* 0x00005100000d7ab9 */ /* 0x000fe20000000800 */
[----:B------:R-:W-:Y:S01]  /*16a10*/  ULDC UR7, c[0x0][0x600] ;  /* 0x0001800000077ab9 */ /* 0x000fe20000000800 */
[----:B------:R-:W-:-:S02]  /*16a20*/  USHF.L.U32 UR24, UR19, UR21, URZ ;  /* 0x0000001513187299 */ /* 0x000fc4000800063f */
[----:B------:R-:W-:Y:S02]  /*16a30*/  USHF.R.U32.HI UR8, URZ, UR21, UR8 ;  /* 0x000000153f087299 */ /* 0x000fe40008011608 */
[----:B------:R-:W-:Y:S02]  /*16a40*/  UIMAD UR21, UR13, UR12, UR6 ;  /* 0x0000000c0d1572a4 */ /* 0x000fe4000f8e0206 */
[----:B------:R-:W-:Y:S02]  /*16a50*/  UIADD3 UR20, UR7, -0x1, URZ ;  /* 0xffffffff07147890 */ /* 0x000fe4000fffe03f */
[----:B------:R-:W-:Y:S01]  /*16a60*/  UIADD3 UR19, -UR14, URZ, URZ ;  /* 0x0000003f0e137290 */ /* 0x000fe2000fffe13f */
        /* <DEDUP_REMOVED lines=17> */
.L_x_545:
[----:B------:R-:W-:Y:S01]  /*16b80*/  UISETP.NE.AND UP0, UPT, UR46, URZ, UPT ;  /* 0x0000003f2e00728c */ /* 0x000fe2000bf05270 */
[----:B------:R-:W-:Y:S01]  /*16b90*/  IMAD.MOV.U32 R0, RZ, RZ, 0x1 ;  /* 0x00000001ff007424 */ /* 0x000fe200078e00ff */
[----:B------:R-:W-:Y:S02]  /*16ba0*/  USHF.R.U64 UR4, UR6, UR22, UR8 ;  /* 0x0000001606047299 */ /* 0x000fe40008001208 */
[----:B------:R-:W-:Y:S02]  /*16bb0*/  ULOP3.LUT UR41, UR15, UR41, URZ, 0xc0, !UPT ;  /* 0x000000290f297292 */ /* 0x000fe4000f8ec03f */
[----:B------:R-:W-:Y:S02]  /*16bc0*/  UIADD3 UR5, -UR4, URZ, URZ ;  /* 0x0000003f04057290 */ /* 0x000fe4000fffe13f */
[----:B------:R-:W-:Y:S02]  /*16bd0*/  UIMAD UR41, UR24, UR4, UR41 ;  /* 0x00000004182972a4 */ /* 0x000fe4000f8e0229 */
[----:B------:R-:W-:-:S02]  /*16be0*/  ULOP3.LUT UR16, UR16, UR20, URZ, 0xc0, !UPT ;  /* 0x0000001410107292 */ /* 0x000fc4000f8ec03f */
[----:B------:R-:W-:Y:S02]  /*16bf0*/  @UP0 UIMAD UR21, UR25, UR19, UR18 ;  /* 0x00000013191502a4 */ /* 0x000fe4000f8e0212 */
[----:B------:R-:W-:-:S03]  /*16c00*/  UIMAD UR4, UR5, UR23, UR17 ;  /* 0x00000017050472a4 */ /* 0x000fc6000f8e0211 */
[----:B------:R-:W-:Y:S01]  /*16c10*/  ULDC UR5, c[0x0][0x610] ;  /* 0x0001840000057ab9 */ /* 0x000fe20000000800 */
[----:B------:R-:W-:Y:S02]  /*16c20*/  UIMAD UR4, UR4, UR7, UR16 ;  /* 0x00000007040472a4 */ /* 0x000fe4000f8e0210 */
[----:B------:R-:W-:-:S04]  /*16c30*/  UIMAD UR41, UR41, UR5, UR21 ;  /* 0x00000005292972a4 */ /* 0x000fc8000f8e0215 */
[----:B------:R-:W-:Y:S02]  /*16c40*/  USEL UR42, UR4, UR41, !UP0 ;  /* 0x00000029042a7287 */ /* 0x000fe4000c000000 */
[----:B------:R-:W-:-:S12]  /*16c50*/  USEL UR41, UR41, UR4, !UP0 ;  /* 0x0000000429297287 */ /* 0x000fd8000c000000 */
.L_x_543:
[----:B------:R-:W-:-:S13]  /*16c60*/  LOP3.LUT P0, RZ, R0, 0xff, RZ, 0xc0, !PT ;  /* 0x000000ff00ff7812 */ /* 0x000fda000780c0ff */
[----:B------:R-:W-:Y:S05]  /*16c70*/  @P0 BRA `(.L_x_546) ;  /* 0xfffffea4003c0947 */ /* 0x000fea000383ffff */
[----:B------:R-:W-:Y:S05]  /*16c80*/  EXIT ;  /* 0x000000000000794d */ /* 0x000fea0003800000 */
.L_x_3:
[----:B------:R-:W2:Y:S01]  /*16c90*/  LDL R5, [R1+0x204] ;  /* 0x0002040001057983 */ /* 0x000ea20000100800 */
[----:B------:R-:W-:-:S03]  /*16ca0*/  ULDC.64 UR8, c[0x0][0x650] ;  /* 0x0001940000087ab9 */ /* 0x000fc60000000a00 */
[----:B------:R-:W3:Y:S01]  /*16cb0*/  LDL R4, [R1+0x200] ;  /* 0x0002000001047983 */ /* 0x000ee20000100800 */
[----:B------:R-:W-:Y:S01]  /*16cc0*/  PRMT R0, RZ, 0x7610, R0 ;  /* 0x00007610ff007816 */ /* 0x000fe20000000000 */
[----:B------:R-:W-:Y:S01]  /*16cd0*/  IMAD.MOV.U32 R2, RZ, RZ, -0x1 ;  /* 0xffffffffff027424 */ /* 0x000fe200078e00ff */
[----:B------:R-:W-:Y:S02]  /*16ce0*/  MOV R3, 0xffffffff ;  /* 0xffffffff00037802 */ /* 0x000fe40000000f00 */
[----:B------:R-:W-:Y:S02]  /*16cf0*/  MOV R9, 0xffffffff ;  /* 0xffffffff00097802 */ /* 0x000fe40000000f00 */
[----:B--2---:R-:W-:-:S04]  /*16d00*/  ISETP.GE.U32.AND P0, PT, R5, UR8, PT ;  /* 0x0000000805007c0c */ /* 0x004fc8000bf06070 */
[----:B---3--:R-:W-:-:S13]  /*16d10*/  ISETP.GE.U32.AND.EX P0, PT, R4, UR9, PT, P0 ;  /* 0x0000000904007c0c */ /* 0x008fda000bf06100 */
[----:B------:R-:W-:Y:S05]  /*16d20*/  @P0 BRA `(.L_x_547) ;  /* 0x00000004008c0947 */ /* 0x000fea0003800000 */
[----:B------:R-:W-:Y:S01]  /*16d30*/  I2FP.F32.U32 R0, UR4 ;  /* 0x0000000400007c45 */ /* 0x000fe20008201000 */
[----:B0-----:R-:W-:Y:S01]  /*16d40*/  ULDC.64 UR16, c[0x0][0x628] ;  /* 0x00018a0000107ab9 */ /* 0x001fe20000000a00 */
        /* <DEDUP_REMOVED lines=24> */
.L_x_548:
        /* <DEDUP_REMOVED lines=24> */
[----:B------:R-:W-:Y:S01]  /*17050*/  UMOV UR19, 0x1 ;  /* 0x0000000100137882 */ /* 0x000fe20000000000 */
[----:B------:R-:W-:Y:S01]  /*17060*/  ULDC UR20, c[0x0][0x608] ;  /* 0x0001820000147ab9 */ /* 0x000fe20000000800 */
[----:B------:R-:W-:Y:S01]  /*17070*/  USHF.L.U32 UR26, UR19, UR23, URZ ;  /* 0x00000017131a7299 */ /* 0x000fe2000800063f */
[----:B------:R-:W-:Y:S01]  /*17080*/  ISETP.NE.AND.EX P0, PT, RZ, UR9, PT, P0 ;  /* 0x00000009ff007c0c */ /* 0x000fe2000bf05300 */
[----:B------:R-:W-:Y:S02]  /*17090*/  USHF.R.U64 UR19, UR18, UR20, UR11 ;  /* 0x0000001412137299 */ /* 0x000fe4000800120b */
[----:B------:R-:W-:Y:S02]  /*170a0*/  USHF.R.U32.HI UR11, URZ, UR20, UR11 ;  /* 0x000000143f0b7299 */ /* 0x000fe4000801160b */
[----:B------:R-:W-:-:S02]  /*170b0*/  UIADD3 UR15, -UR15, URZ, URZ ;  /* 0x0000003f0f0f7290 */ /* 0x000fc4000fffe13f */
[----:B------:R-:W-:Y:S01]  /*170c0*/  USHF.R.U64 UR20, UR19, UR23, UR11 ;  /* 0x0000001713147299 */ /* 0x000fe2000800120b */
[----:B------:R-:W-:Y:S01]  /*170d0*/  ULDC UR16, c[0x0][0x144] ;  /* 0x0000510000107ab9 */ /* 0x000fe20000000800 */
[----:B------:R-:W-:Y:S01]  /*170e0*/  ULDC UR6, c[0x0][0x600] ;  /* 0x0001800000067ab9 */ /* 0x000fe20000000800 */
[----:B------:R-:W-:Y:S02]  /*170f0*/  USHF.R.U32.HI UR11, URZ, UR23, UR11 ;  /* 0x000000173f0b7299 */ /* 0x000fe4000801160b */
[----:B------:R-:W-:Y:S02]  /*17100*/  UIMAD UR23, UR16, UR15, UR4 ;  /* 0x0000000f101772a4 */ /* 0x000fe4000f8e0204 */
[----:B------:R-:W-:Y:S02]  /*17110*/  UIADD3 UR22, UR6, -0x1, URZ ;  /* 0xffffffff06167890 */ /* 0x000fe4000fffe03f */
[----:B------:R-:W-:Y:S02]  /*17120*/  ULOP3.LUT UR27, URZ, UR13, URZ, 0x33, !UPT ;  /* 0x0000000d3f1b7292 */ /* 0x000fe4000f8e333f */
        /* <DEDUP_REMOVED lines=18> */
.L_x_549:
[----:B------:R-:W-:Y:S01]  /*17250*/  UISETP.NE.AND UP0, UPT, UR46, URZ, UPT ;  /* 0x0000003f2e00728c */ /* 0x000fe2000bf05270 */
[----:B------:R-:W-:Y:S01]  /*17260*/  IMAD.MOV.U32 R0, RZ, RZ, 0x1 ;  /* 0x00000001ff007424 */ /* 0x000fe200078e00ff */
[----:B------:R-:W-:Y:S01]  /*17270*/  USHF.R.U64 UR8, UR4, UR24, UR11 ;  /* 0x0000001804087299 */ /* 0x000fe2000800120b */
[----:B------:R-:W-:Y:S01]  /*17280*/  MOV R9, UR5 ;  /* 0x0000000500097c02 */ /* 0x000fe20008000f00 */
[----:B------:R-:W-:Y:S02]  /*17290*/  ULOP3.LUT UR4, UR19, UR27, URZ, 0xc0, !UPT ;  /* 0x0000001b13047292 */ /* 0x000fe4000f8ec03f */
[----:B------:R-:W-:Y:S02]  /*172a0*/  ULOP3.LUT UR18, UR18, UR22, URZ, 0xc0, !UPT ;  /* 0x0000001612127292 */ /* 0x000fe4000f8ec03f */
[----:B------:R-:W-:-:S03]  /*172b0*/  UIMAD UR4, UR26, UR8, UR4 ;  /* 0x000000081a0472a4 */ /* 0x000fc6000f8e0204 */
[----:B------:R-:W-:Y:S02]  /*172c0*/  @UP0 UIMAD UR23, UR28, UR21, UR7 ;  /* 0x000000151c1702a4 */ /* 0x000fe4000f8e0207 */
[----:B------:R-:W-:-:S03]  /*172d0*/  UIADD3 UR7, -UR8, URZ, URZ ;  /* 0x0000003f08077290 */ /* 0x000fc6000fffe13f */
[----:B------:R-:W-:Y:S01]  /*172e0*/  ULDC UR8, c[0x0][0x610] ;  /* 0x0001840000087ab9 */ /* 0x000fe20000000800 */
[----:B------:R-:W-:Y:S02]  /*172f0*/  UIMAD UR7, UR7, UR25, UR20 ;  /* 0x00000019070772a4 */ /* 0x000fe4000f8e0214 */
[----:B------:R-:W-:Y:S02]  /*17300*/  UIMAD UR4, UR4, UR8, UR23 ;  /* 0x00000008040472a4 */ /* 0x000fe4000f8e0217 */
[----:B------:R-:W-:-:S04]  /*17310*/  UIMAD UR7, UR7, UR6, UR18 ;  /* 0x00000006070772a4 */ /* 0x000fc8000f8e0212 */
[----:B------:R-:W-:Y:S02]  /*17320*/  USEL UR6, UR7, UR4, !UP0 ;  /* 0x0000000407067287 */ /* 0x000fe4000c000000 */
[----:B------:R-:W-:-:S04]  /*17330*/  USEL UR4, UR4, UR7, !UP0 ;  /* 0x0000000704047287 */ /* 0x000fc8000c000000 */
[----:B------:R-:W-:Y:S02]  /*17340*/  IMAD.U32 R2, RZ, RZ, UR6 ;  /* 0x00000006ff027e24 */ /* 0x000fe4000f8e00ff */
[----:B------:R-:W-:-:S07]  /*17350*/  MOV R3, UR4 ;  /* 0x0000000400037c02 */ /* 0x000fce0008000f00 */
.L_x_547:
[----:B------:R-:W-:-:S08]  /*17360*/  NOP ;  /* 0x0000000000007918 */ /* 0x000fd00000000000 */
[----:B0-----:R-:W0:-:S00]  /*17370*/  USETMAXREG.DEALLOC.CTAPOOL 0x18 ;  /* 0x00000018000079c8 */ /* 0x001e0000080e0500 */
[----:B------:R-:W-:-:S13]  /*17380*/  ISETP.NE.AND P0, PT, RZ, UR10, PT ;  /* 0x0000000aff007c0c */ /* 0x000fda000bf05270 */
[----:B------:R-:W-:Y:S05]  /*17390*/  @P0 EXIT ;  /* 0x000000000000094d */ /* 0x000fea0003800000 */
[----:B0-----:R-:W-:Y:S01]  /*173a0*/  LOP3.LUT P0, RZ, R0, 0xff, RZ, 0xc0, !PT ;  /* 0x000000ff00ff7812 */ /* 0x001fe2000780c0ff */
[----:B------:R-:W-:Y:S01]  /*173b0*/  IMAD.MOV.U32 R0, RZ, RZ, 0x1 ;  /* 0x00000001ff007424 */ /* 0x000fe200078e00ff */
[----:B------:R-:W-:-:S11]  /*173c0*/  MOV R6, RZ ;  /* 0x000000ff00067202 */ /* 0x000fd60000000f00 */
[----:B------:R-:W-:Y:S05]  /*173d0*/  @!P0 BRA `(.L_x_550) ;  /* 0x0000000c00648947 */ /* 0x000fea0003800000 */
[----:B------:R-:W0:Y:S01]  /*173e0*/  S2R R4, SR_TID.X ;  /* 0x0000000000047919 */ /* 0x000e220000002100 */
[----:B------:R-:W-:Y:S01]  /*173f0*/  ULDC UR4, c[0x0][0x28c] ;  /* 0x0000a30000047ab9 */ /* 0x000fe20000000800 */
[----:B------:R-:W-:Y:S01]  /*17400*/  ULDC UR6, c[0x0][0x658] ;  /* 0x0001960000067ab9 */ /* 0x000fe20000000800 */
[----:B------:R-:W-:Y:S01]  /*17410*/  UIADD3 UR10, UR4, 0x7f, URZ ;  /* 0x0000007f040a7890 */ /* 0x000fe2000fffe03f */
[----:B------:R-:W-:Y:S01]  /*17420*/  BSSY B0, `(.L_x_550) ;  /* 0x00000d4000007945 */ /* 0x000fe20003800000 */
[----:B------:R-:W-:Y:S01]  /*17430*/  UMOV UR7, 0xffffffff ;  /* 0xffffffff00077882 */ /* 0x000fe20000000000 */
[----:B------:R-:W-:Y:S01]  /*17440*/  ULDC UR5, c[0x0][0x600] ;  /* 0x0001800000057ab9 */ /* 0x000fe20000000800 */
[----:B------:R-:W-:Y:S01]  /*17450*/  UMOV UR9, 0x1 ;  /* 0x0000000100097882 */ /* 0x000fe20000000000 */
[----:B------:R-:W-:Y:S01]  /*17460*/  USHF.L.U32 UR7, UR7, UR6, URZ ;  /* 0x0000000607077299 */ /* 0x000fe2000800063f */
[----:B------:R-:W-:Y:S01]  /*17470*/  IMAD.MOV.U32 R8, RZ, RZ, 0x1 ;  /* 0x00000001ff087424 */ /* 0x000fe200078e00ff */
[----:B------:R-:W-:Y:S01]  /*17480*/  UIADD3 UR4, UR5, -0x1, URZ ;  /* 0xffffffff05047890 */ /* 0x000fe2000fffe03f */
[----:B------:R-:W-:Y:S01]  /*17490*/  MOV R0, 0x1 ;  /* 0x0000000100007802 */ /* 0x000fe20000000f00 */
[----:B------:R-:W-:Y:S01]  /*174a0*/  USHF.R.S32.HI UR11, URZ, 0x1f, UR10 ;  /* 0x0000001f3f0b7899 */ /* 0x000fe2000801140a */
[----:B------:R-:W-:Y:S01]  /*174b0*/  IMAD.MOV.U32 R6, RZ, RZ, RZ ;  /* 0x000000ffff067224 */ /* 0x000fe200078e00ff */
[----:B------:R-:W-:Y:S01]  /*174c0*/  ULDC UR8, c[0x0][0xc] ;  /* 0x0000030000087ab9 */ /* 0x000fe20000000800 */
[----:B------:R-:W-:-:S02]  /*174d0*/  USHF.L.U32 UR5, UR9, UR6, URZ ;  /* 0x0000000609057299 */ /* 0x000fc4000800063f */
[----:B------:R-:W-:Y:S01]  /*174e0*/  ULEA.HI UR11, UR11, UR10, URZ, 0x7 ;  /* 0x0000000a0b0b7291 */ /* 0x000fe2000f8f383f */
[----:B------:R-:W-:Y:S01]  /*174f0*/  ULDC UR9, c[0x0][0x10] ;  /* 0x0000040000097ab9 */ /* 0x000fe20000000800 */
[----:B------:R-:W-:Y:S02]  /*17500*/  ULOP3.LUT UR6, URZ, UR7, URZ, 0x33, !UPT ;  /* 0x000000073f067292 */ /* 0x000fe4000f8e333f */
[----:B------:R-:W-:Y:S01]  /*17510*/  UIMAD.WIDE.U32 UR8, UR8, UR9, URZ ;  /* 0x00000009080872a5 */ /* 0x000fe2000f8e003f */
[----:B------:R-:W-:Y:S01]  /*17520*/  ULDC UR7, c[0x0][0x14] ;  /* 0x0000050000077ab9 */ /* 0x000fe20000000800 */
[----:B------:R-:W-:Y:S02]  /*17530*/  USHF.R.S32.HI UR18, URZ, 0x7, UR11 ;  /* 0x000000073f127899 */ /* 0x000fe4000801140b */
[----:B------:R-:W-:Y:S02]  /*17540*/  UIMAD.WIDE.U32 UR20, UR8, UR7, URZ ;  /* 0x00000007081472a5 */ /* 0x000fe4000f8e003f */
[----:B------:R-:W-:-:S02]  /*17550*/  UIMAD UR13, UR9, UR7, URZ ;  /* 0x00000007090d72a4 */ /* 0x000fc4000f8e023f */
[----:B------:R-:W-:Y:S01]  /*17560*/  ULOP3.LUT UR24, UR40, 0x2, URZ, 0xfc, !UPT ;  /* 0x0000000228187892 */ /* 0x000fe2000f8efc3f */
[C---:B0-----:R-:W-:Y:S01]  /*17570*/  LOP3.LUT P2, RZ, R4.reuse, 0x7f, RZ, 0xc0, !PT ;  /* 0x0000007f04ff7812 */ /* 0x041fe2000784c0ff */
[----:B------:R-:W-:Y:S01]  /*17580*/  UIADD3 UR13, UR21, UR13, URZ ;  /* 0x0000000d150d7290 */ /* 0x000fe2000fffe03f */
[----:B------:R-:W-:Y:S01]  /*17590*/  LOP3.LUT P0, RZ, R4, 0x1f, RZ, 0xc0, !PT ;  /* 0x0000001f04ff7812 */ /* 0x000fe2000780c0ff */
[----:B------:R-:W-:Y:S01]  /*175a0*/  UIADD3 UR25, UR18, 0x1, URZ ;  /* 0x0000000112197890 */ /* 0x000fe2000fffe03f */
[----:B------:R-:W-:Y:S02]  /*175b0*/  ULDC.64 UR22, c[0x0][0x198] ;  /* 0x0000660000167ab9 */ /* 0x000fe40000000a00 */
[----:B------:R-:W-:-:S13]  /*175c0*/  PLOP3.LUT P0, PT, P0, P2, PT, 0x8a, 0x0 ;  /* 0x000000000000781c */ /* 0x000fda0000705172 */
.L_x_562:
[----:B------:R-:W-:-:S03]  /*175d0*/  UMOV UR7, 0xffffffff ;  /* 0xffffffff00077882 */ /* 0x000fc60000000000 */
[----:B------:R-:W-:Y:S05]  /*175e0*/  BRA.DIV UR7, `(.L_x_551) ;  /* 0x0000001207387947 */ /* 0x000fea000b800000 */
[----:B------:R-:W-:-:S13]  /*175f0*/  ELECT P6, URZ, PT ;  /* 0x00000000003f782f */ /* 0x000fda00038c0000 */
.L_x_576:
[----:B------:R-:W0:Y:S01]  /*17600*/  LDC R4, c[0x0][0x28c] ;  /* 0x0000a300ff047b82 */ /* 0x000e220000000800 */
[----:B------:R-:W-:Y:S01]  /*17610*/  BSSY B1, `(.L_x_552) ;  /* 0x0000035000017945 */ /* 0x000fe20003800000 */
[----:B0-----:R-:W-:-:S13]  /*17620*/  ISETP.LT.OR P6, PT, R4, 0x1, !P6 ;  /* 0x000000010400780c */ /* 0x001fda00077c1670 */
[----:B------:R-:W-:Y:S05]  /*17630*/  @P6 BRA `(.L_x_553) ;  /* 0x0000000000c86947 */ /* 0x000fea0003800000 */
[----:B------:R-:W-:Y:S01]  /*17640*/  IMAD.SHL.U32 R11, R3, 0x100, RZ ;  /* 0x00000100030b7824 */ /* 0x000fe200078e00ff */
[----:B------:R-:W-:Y:S01]  /*17650*/  SHF.L.U32 R2, R2, 0x8, RZ ;  /* 0x0000000802027819 */ /* 0x000fe200000006ff */
[----:B------:R-:W-:Y:S01]  /*17660*/  IMAD.U32 R14, RZ, RZ, UR25 ;  /* 0x00000019ff0e7e24 */ /* 0x000fe2000f8e00ff */
[----:B------:R-:W-:Y:S01]  /*17670*/  MOV R12, RZ ;  /* 0x000000ff000c7202 */ /* 0x000fe20000000f00 */
[----:B------:R-:W-:Y:S01]  /*17680*/  IMAD.MOV.U32 R4, RZ, RZ, R6 ;  /* 0x000000ffff047224 */ /* 0x000fe200078e0006 */
[----:B------:R-:W-:-:S07]  /*17690*/  MOV R3, R0 ;  /* 0x0000000000037202 */ /* 0x000fce0000000f00 */
.L_x_557:
[----:B------:R-:W0:Y:S01]  /*176a0*/  S2R R10, SR_CgaCtaId ;  /* 0x00000000000a7919 */ /* 0x000e220000008800 */
[----:B------:R-:W-:Y:S01]  /*176b0*/  MOV R5, 0x400 ;  /* 0x0000040000057802 */ /* 0x000fe20000000f00 */
[----:B------:R-:W1:Y:S03]  /*176c0*/  @!P2 LDC R7, c[0x0][0x500] ;  /* 0x00014000ff07ab82 */ /* 0x000e660000000800 */
[----:B0-----:R-:W-:Y:S02]  /*176d0*/  LEA R13, R10, R5, 0x18 ;  /* 0x000000050a0d7211 */ /* 0x001fe400078ec0ff */
[----:B------:R-:W-:Y:S02]  /*176e0*/  SHF.L.U32 R5, R3, 0x1f, RZ ;  /* 0x0000001f03057819 */ /* 0x000fe400000006ff */
[----:B------:R-:W-:-:S04]  /*176f0*/  LEA R10, R4, R13, 0x3 ;  /* 0x0000000d040a7211 */ /* 0x000fc800078e18ff */
[----:B------:R-:W0:Y:S02]  /*17700*/  SYNCS.PHASECHK.TRANS64.TRYWAIT P1, [R10+URZ+0x38], R5 ;  /* 0x000038050a0075a7 */ /* 0x000e24000802017f */
[----:B01----:R-:W-:Y:S05]  /*17710*/  @!P1 BRA `(.L_x_554) ;  /* 0x00000010000c9947 */ /* 0x003fea0003800000 */
.L_x_577:
[----:B------:R-:W-:Y:S01]  /*17720*/  UPRMT UR7, UR24, 0x9910, URZ ;  /* 0x0000991018077896 */ /* 0x000fe2000800003f */
[----:B------:R1:W-:Y:S03]  /*17730*/  @!P2 SYNCS.ARRIVE.TRANS64 RZ, [R10+URZ], R7 ;  /* 0x000000070affa9a7 */ /* 0x0003e6000800003f */
[----:B------:R-:W-:-:S06]  /*17740*/  UISETP.NE.AND UP0, UPT, UR7, 0x2, UPT ;  /* 0x000000020700788c */ /* 0x000fcc000bf05270 */
[----:B------:R-:W-:-:S13]  /*17750*/  PLOP3.LUT P1, PT, PT, PT, UP0, 0x80, 0x0 ;  /* 0x000000000000781c */ /* 0x000fda0003f2f008 */
[----:B-1----:R-:W-:Y:S05]  /*17760*/  @P1 BRA `(.L_x_555) ;  /* 0x0000000000041947 */ /* 0x002fea0003800000 */
[----:B------:R-:W-:Y:S01]  /*17770*/  BPT.TRAP 0x1 ;  /* 0x000000040000795c */ /* 0x000fe20000300000 */
.L_x_555:
[----:B------:R-:W-:Y:S05]  /*17780*/  @P0 BRA `(.L_x_556) ;  /* 0x0000000000040947 */ /* 0x000fea0003800000 */
[----:B------:R-:W-:Y:S01]  /*17790*/  BPT.TRAP 0x1 ;  /* 0x000000040000795c */ /* 0x000fe20000300000 */
.L_x_556:
[----:B------:R-:W-:Y:S01]  /*177a0*/  IMAD R13, R4, 0x8000, R13 ;  /* 0x00008000040d7824 */ /* 0x000fe200078e020d */
[----:B------:R-:W-:Y:S01]  /*177b0*/  R2UR UR9, R10 ;  /* 0x000000000a0972ca */ /* 0x000fe200000e0000 */
[----:B------:R-:W-:Y:S01]  /*177c0*/  VIADD R14, R14, 0xffffffff ;  /* 0xffffffff0e0e7836 */ /* 0x000fe20000000000 */
[----:B------:R-:W-:Y:S01]  /*177d0*/  UIADD3 UR14, UP0, UR22, 0xf0, URZ ;  /* 0x000000f0160e7890 */ /* 0x000fe2000ff1e03f */
[----:B------:R-:W-:Y:S01]  /*177e0*/  R2UR UR11, R11 ;  /* 0x000000000b0b72ca */ /* 0x000fe200000e0000 */
[----:B------:R-:W-:Y:S01]  /*177f0*/  UIADD3 UR26, UP1, UR22, 0x1f0, URZ ;  /* 0x000001f0161a7890 */ /* 0x000fe2000ff3e03f */
[----:B------:R-:W-:Y:S01]  /*17800*/  R2UR UR7, R13 ;  /* 0x000000000d0772ca */ /* 0x000fe200000e0000 */
[----:B------:R-:W-:Y:S01]  /*17810*/  UIADD3.X UR15, URZ, UR23, URZ, UP0, !UPT ;  /* 0x000000173f0f7290 */ /* 0x000fe200087fe43f */
[----:B------:R-:W-:Y:S01]  /*17820*/  R2UR UR10, R12 ;  /* 0x000000000c0a72ca */ /* 0x000fe200000e0000 */
[----:B------:R-:W-:Y:S01]  /*17830*/  UIADD3.X UR27, URZ, UR23, URZ, UP1, !UPT ;  /* 0x000000173f1b7290 */ /* 0x000fe20008ffe43f */
[----:B------:R-:W-:Y:S01]  /*17840*/  R2UR UR12, R9 ;  /* 0x00000000090c72ca */ /* 0x000fe200000e0000 */
[----:B------:R-:W-:Y:S01]  /*17850*/  UMOV UR16, 0x0 ;  /* 0x0000000000107882 */ /* 0x000fe20000000000 */
[----:B------:R-:W-:Y:S01]  /*17860*/  R2UR UR19, R2 ;  /* 0x00000000021372ca */ /* 0x000fe200000e0000 */
[----:B------:R-:W-:Y:S01]  /*17870*/  UMOV UR17, 0x10000000 ;  /* 0x1000000000117882 */ /* 0x000fe20000000000 */
[----:B------:R-:W-:-:S02]  /*17880*/  ISETP.GT.AND P3, PT, R14, 0x1, PT ;  /* 0x000000010e00780c */ /* 0x000fc40003f64270 */
[----:B------:R-:W-:Y:S02]  /*17890*/  IADD3 R4, R4, 0x1, RZ ;  /* 0x0000000104047810 */ /* 0x000fe40007ffe0ff */
[----:B------:R-:W-:Y:S01]  /*178a0*/  IADD3 R12, R12, 0x80, RZ ;  /* 0x000000800c0c7810 */ /* 0x000fe20007ffe0ff */
[----:B------:R-:W-:Y:S01]  /*178b0*/  UIADD3 UR8, UR7, 0x180, URZ ;  /* 0x0000018007087890 */ /* 0x000fe2000fffe03f */
[----:B------:R-:W-:Y:S01]  /*178c0*/  ISETP.NE.AND P1, PT, R4, 0x7, PT ;  /* 0x000000070400780c */ /* 0x000fe20003f25270 */
[----:B------:R-:W-:-:S03]  /*178d0*/  UIADD3 UR7, UR7, 0x38180, URZ ;  /* 0x0003818007077890 */ /* 0x000fc6000fffe03f */
[----:B0-----:R-:W-:Y:S02]  /*178e0*/  SEL R10, RZ, 0x1, P1 ;  /* 0x00000001ff0a7807 */ /* 0x001fe40000800000 */
[----:B------:R-:W-:Y:S02]  /*178f0*/  SEL R4, R4, RZ, P1 ;  /* 0x000000ff04047207 */ /* 0x000fe40000800000 */
[----:B------:R0:W-:Y:S01]  /*17900*/  UTMALDG.3D [UR8], [UR14], desc[UR16] ;  /* 0x000010080e0075b4 */ /* 0x0001e20008011000 */
[----:B------:R-:W-:Y:S01]  /*17910*/  LOP3.LUT R3, R3, R10, RZ, 0x3c, !PT ;  /* 0x0000000a03037212 */ /* 0x000fe200078e3cff */
[----:B0-----:R-:W-:Y:S01]  /*17920*/  UMOV UR8, UR7 ;  /* 0x0000000700087c82 */ /* 0x001fe20008000000 */
[----:B------:R-:W-:Y:S02]  /*17930*/  UMOV UR11, UR19 ;  /* 0x00000013000b7c82 */ /* 0x000fe40008000000 */
[----:B------:R0:W-:Y:S02]  /*17940*/  UTMALDG.3D [UR8], [UR26], desc[UR16] ;  /* 0x000010081a0075b4 */ /* 0x0001e40008011000 */
[----:B0-----:R-:W-:Y:S05]  /*17950*/  @P3 BRA `(.L_x_557) ;  /* 0xfffffffc00503947 */ /* 0x001fea000383ffff */
.L_x_553:
[----:B------:R-:W-:Y:S05]  /*17960*/  BSYNC B1 ;  /* 0x0000000000017941 */ /* 0x000fea0003800000 */
.L_x_552:
[----:B------:R-:W2:Y:S01]  /*17970*/  LDL.LU R15, [R1+0x200] ;  /* 0x00020000010f7983 */ /* 0x000ea20000300800 */
[----:B------:R-:W-:Y:S01]  /*17980*/  LOP3.LUT P3, RZ, R8, 0xff, RZ, 0xc0, !PT ;  /* 0x000000ff08ff7812 */ /* 0x000fe2000786c0ff */
[----:B------:R-:W-:Y:S01]  /*17990*/  VIADD R6, R6, UR18 ;  /* 0x0000001206067c36 */ /* 0x000fe20008000000 */
[----:B------:R-:W-:Y:S01]  /*179a0*/  ULDC.64 UR8, c[0x0][0x650] ;  /* 0x0001940000087ab9 */ /* 0x000fe20000000a00 */
[----:B------:R-:W3:Y:S01]  /*179b0*/  LDL.LU R13, [R1+0x204] ;  /* 0x00020400010d7983 */ /* 0x000ee20000300800 */
[----:B------:R-:W-:Y:S01]  /*179c0*/  UISETP.GE.U32.AND UP0, UPT, UR18, 0x7, UPT ;  /* 0x000000071200788c */ /* 0x000fe2000bf06070 */
[C---:B------:R-:W-:Y:S01]  /*179d0*/  IMAD.WIDE.U32 R2, R6.reuse, 0x24924925, RZ ;  /* 0x2492492506027825 */ /* 0x040fe200078e00ff */
[C---:B------:R-:W-:Y:S01]  /*179e0*/  ISETP.GT.U32.AND P1, PT, R6.reuse, 0x6, PT ;  /* 0x000000060600780c */ /* 0x040fe20003f24070 */
[----:B------:R-:W-:Y:S01]  /*179f0*/  BSSY B1, `(.L_x_558) ;  /* 0x0000074000017945 */ /* 0x000fe20003800000 */
[----:B------:R-:W-:Y:S02]  /*17a00*/  MOV R9, 0xffffffff ;  /* 0xffffffff00097802 */ /* 0x000fe40000000f00 */
[----:B------:R-:W-:-:S02]  /*17a10*/  IADD3 R2, R6, -R3, RZ ;  /* 0x8000000306027210 */ /* 0x000fc40007ffe0ff */
[----:B------:R-:W-:Y:S01]  /*17a20*/  PRMT R8, RZ, 0x7610, R8 ;  /* 0x00007610ff087816 */ /* 0x000fe20000000008 */
[----:B------:R-:W0:Y:S01]  /*17a30*/  @P3 S2R R4, SR_CgaCtaId ;  /* 0x0000000000043919 */ /* 0x000e220000008800 */
[----:B------:R-:W-:Y:S02]  /*17a40*/  LEA.HI R2, R2, R3, RZ, 0x1f ;  /* 0x0000000302027211 */ /* 0x000fe400078ff8ff */
[----:B------:R-:W-:-:S04]  /*17a50*/  @P3 MOV R3, 0x400 ;  /* 0x0000040000033802 */ /* 0x000fc80000000f00 */
[----:B0-----:R-:W-:Y:S01]  /*17a60*/  @P3 LEA R3, R4, R3, 0x18 ;  /* 0x0000000304033211 */ /* 0x001fe200078ec0ff */
[----:B------:R-:W-:-:S03]  /*17a70*/  IMAD.U32 R4, RZ, RZ, UR18 ;  /* 0x00000012ff047e24 */ /* 0x000fc6000f8e00ff */
[----:B------:R0:W-:Y:S01]  /*17a80*/  @P3 SYNCS.ARRIVE.TRANS64.A1T0 RZ, [R3+URZ+0x88], RZ ;  /* 0x000088ff03ff39a7 */ /* 0x0001e2000810003f */
[----:B------:R-:W-:Y:S02]  /*17a90*/  PLOP3.LUT P3, PT, PT, PT, UP0, 0x80, 0x0 ;  /* 0x000000000000781c */ /* 0x000fe40003f6f008 */
[----:B------:R-:W-:Y:S02]  /*17aa0*/  ISETP.LT.U32.AND P1, PT, R4, 0x7, P1 ;  /* 0x000000070400780c */ /* 0x000fe40000f21070 */
[----:B------:R-:W-:Y:S02]  /*17ab0*/  PRMT R4, RZ, 0x7610, R4 ;  /* 0x00007610ff047816 */ /* 0x000fe40000000004 */
[----:B0-----:R-:W-:-:S04]  /*17ac0*/  SEL R3, RZ, 0x1, !P1 ;  /* 0x00000001ff037807 */ /* 0x001fc80004800000 */
[----:B------:R-:W-:Y:S02]  /*17ad0*/  LOP3.LUT R0, R0, R3, RZ, 0x3c, !PT ;  /* 0x0000000300007212 */ /* 0x000fe400078e3cff */
[----:B------:R-:W-:Y:S01]  /*17ae0*/  SHF.R.U32.HI R3, RZ, 0x2, R2 ;  /* 0x00000002ff037819 */ /* 0x000fe20000011602 */
[----:B------:R-:W-:-:S03]  /*17af0*/  IMAD.MOV.U32 R2, RZ, RZ, -0x1 ;  /* 0xffffffffff027424 */ /* 0x000fc600078e00ff */
[----:B------:R-:W-:Y:S01]  /*17b00*/  @P3 LOP3.LUT R0, R0, 0x1, R3, 0x78, !PT ;  /* 0x0000000100003812 */ /* 0x000fe200078e7803 */
[----:B------:R-:W-:Y:S01]  /*17b10*/  IMAD R6, R3, -0x7, R6 ;  /* 0xfffffff903067824 */ /* 0x000fe200078e0206 */
[----:B------:R-:W-:Y:S02]  /*17b20*/  MOV R3, 0xffffffff ;  /* 0xffffffff00037802 */ /* 0x000fe40000000f00 */
[----:B---3--:R-:W-:-:S04]  /*17b30*/  IADD3 R13, P1, R13, UR20, RZ ;  /* 0x000000140d0d7c10 */ /* 0x008fc8000ff3e0ff */
[----:B--2---:R-:W-:Y:S01]  /*17b40*/  IADD3.X R15, R15, UR13, RZ, P1, !PT ;  /* 0x0000000d0f0f7c10 */ /* 0x004fe20008ffe4ff */
[----:B------:R0:W-:Y:S01]  /*17b50*/  STL [R1+0x204], R13 ;  /* 0x0002040d01007387 */ /* 0x0001e20000100800 */
[----:B------:R-:W-:-:S03]  /*17b60*/  ISETP.GE.U32.AND P1, PT, R13, UR8, PT ;  /* 0x000000080d007c0c */ /* 0x000fc6000bf26070 */
[----:B------:R0:W-:Y:S01]  /*17b70*/  STL [R1+0x200], R15 ;  /* 0x0002000f01007387 */ /* 0x0001e20000100800 */
[----:B------:R-:W-:-:S13]  /*17b80*/  ISETP.GE.U32.AND.EX P1, PT, R15, UR9, PT, P1 ;  /* 0x000000090f007c0c */ /* 0x000fda000bf26110 */
[----:B0-----:R-:W-:Y:S05]  /*17b90*/  @P1 BRA `(.L_x_559) ;  /* 0x0000000400641947 */ /* 0x001fea0003800000 */
[----:B------:R-:W0:Y:S01]  /*17ba0*/  S2R R7, SR_CTAID.X ;  /* 0x0000000000077919 */ /* 0x000e220000002500 */
[----:B------:R-:W-:Y:S01]  /*17bb0*/  ULDC UR7, c[0x0][0x150] ;  /* 0x0000540000077ab9 */ /* 0x000fe20000000800 */
[----:B------:R-:W1:Y:S01]  /*17bc0*/  LDC R4, c[0x0][0x144] ;  /* 0x00005100ff047b82 */ /* 0x000e620000000800 */
[----:B------:R-:W-:Y:S01]  /*17bd0*/  UISETP.NE.AND UP0, UPT, UR46, URZ, UPT ;  /* 0x0000003f2e00728c */ /* 0x000fe2000bf05270 */
[----:B------:R-:W2:Y:S01]  /*17be0*/  S2R R5, SR_CTAID.Y ;  /* 0x0000000000057919 */ /* 0x000ea20000002600 */
[----:B------:R-:W-:Y:S01]  /*17bf0*/  ULDC.64 UR8, c[0x0][0x628] ;  /* 0x00018a0000087ab9 */ /* 0x000fe20000000a00 */
[----:B------:R-:W-:-:S03]  /*17c00*/  ULDC UR10, c[0x0][0x630] ;  /* 0x00018c00000a7ab9 */ /* 0x000fc60000000800 */
[----:B------:R-:W-:Y:S01]  /*17c10*/  PLOP3.LUT P1, PT, PT, PT, UP0, 0x80, 0x0 ;  /* 0x000000000000781c */ /* 0x000fe20003f2f008 */
[----:B------:R-:W3:Y:S01]  /*17c20*/  LDC R10, c[0x0][0x148] ;  /* 0x00005200ff0a7b82 */ /* 0x000ee20000000800 */
[----:B0-----:R-:W-:Y:S02]  /*17c30*/  I2FP.F32.U32 R2, R7 ;  /* 0x0000000700027245 */ /* 0x001fe40000201000 */
[----:B--2---:R-:W-:-:S03]  /*17c40*/  I2FP.F32.U32 R3, R5 ;  /* 0x0000000500037245 */ /* 0x004fc60000201000 */
[----:B------:R-:W-:Y:S01]  /*17c50*/  FMUL R2, R2, UR7 ;  /* 0x0000000702027c20 */ /* 0x000fe20008400000 */
[----:B------:R-:W-:Y:S02]  /*17c60*/  ULDC UR7, c[0x0][0x154] ;  /* 0x0000550000077ab9 */ /* 0x000fe40000000800 */
[----:B------:R-:W-:-:S03]  /*17c70*/  FMUL R9, R3, UR7 ;  /* 0x0000000703097c20 */ /* 0x000fc60008400000 */
[----:B------:R-:W0:Y:S08]  /*17c80*/  F2I.U32.TRUNC.NTZ R2, R2 ;  /* 0x0000000200027305 */ /* 0x000e30000020f000 */
[----:B------:R-:W2:Y:S01]  /*17c90*/  F2I.U32.TRUNC.NTZ R9, R9 ;  /* 0x0000000900097305 */ /* 0x000ea2000020f000 */
[----:B0-----:R-:W-:Y:S02]  /*17ca0*/  IMAD.MOV R3, RZ, RZ, -R2 ;  /* 0x000000ffff037224 */ /* 0x001fe400078e0a02 */
[----:B------:R-:W-:-:S02]  /*17cb0*/  IMAD.MOV.U32 R2, RZ, RZ, R13 ;  /* 0x000000ffff027224 */ /* 0x000fc400078e000d */
[----:B-1----:R-:W-:Y:S01]  /*17cc0*/  IMAD R7, R4, R3, R7 ;  /* 0x0000000304077224 */ /* 0x002fe200078e0207 */
[----:B--2---:R-:W-:-:S05]  /*17cd0*/  IADD3 R3, -R9, RZ, RZ ;  /* 0x000000ff09037210 */ /* 0x004fca0007ffe1ff */
[----:B---3--:R-:W-:Y:S01]  /*17ce0*/  @P1 IMAD R7, R10, R3, R5 ;  /* 0x000000030a071224 */ /* 0x008fe200078e0205 */
[----:B------:R-:W-:Y:S02]  /*17cf0*/  ISETP.NE.U32.AND P1, PT, RZ, UR8, PT ;  /* 0x00000008ff007c0c */ /* 0x000fe4000bf25070 */
[----:B------:R-:W-:Y:S02]  /*17d00*/  MOV R3, R15 ;  /* 0x0000000f00037202 */ /* 0x000fe40000000f00 */
[----:B------:R-:W-:-:S13]  /*17d10*/  ISETP.NE.AND.EX P1, PT, RZ, UR9, PT, P1 ;  /* 0x00000009ff007c0c */ /* 0x000fda000bf25310 */
[----:B------:R-:W-:Y:S05]  /*17d20*/  @!P1 BRA `(.L_x_560) ;  /* 0x0000000000289947 */ /* 0x000fea0003800000 */
[----:B------:R-:W-:Y:S02]  /*17d30*/  ULDC UR7, c[0x0][0x634] ;  /* 0x00018d0000077ab9 */ /* 0x000fe40000000800 */
[----:B------:R-:W-:-:S05]  /*17d40*/  IADD3 R3, P1, R13, UR7, RZ ;  /* 0x000000070d037c10 */ /* 0x000fca000ff3e0ff */
[----:B------:R-:W-:-:S04]  /*17d50*/  IMAD.X R9, RZ, RZ, R15, P1 ;  /* 0x000000ffff097224 */ /* 0x000fc800008e060f */
[----:B------:R-:W-:-:S04]  /*17d60*/  IMAD.WIDE.U32 R4, R9, UR8, RZ ;  /* 0x0000000809047c25 */ /* 0x000fc8000f8e00ff */
[----:B------:R-:W-:-:S04]  /*17d70*/  IMAD.WIDE.U32 R4, P1, R3, UR9, R4 ;  /* 0x0000000903047c25 */ /* 0x000fc8000f820004 */
[----:B------:R-:W-:-:S04]  /*17d80*/  IMAD.WIDE.U32 R2, R3, UR8, RZ ;  /* 0x0000000803027c25 */ /* 0x000fc8000f8e00ff */
[----:B------:R-:W-:Y:S01]  /*17d90*/  IMAD.MOV.U32 R2, RZ, RZ, R5 ;  /* 0x000000ffff027224 */ /* 0x000fe200078e0005 */
[----:B------:R-:W-:Y:S02]  /*17da0*/  IADD3 RZ, P3, R3, R4, RZ ;  /* 0x0000000403ff7210 */ /* 0x000fe40007f7e0ff */
[----:B------:R-:W-:-:S03]  /*17db0*/  IADD3.X R3, RZ, RZ, RZ, P1, !PT ;  /* 0x000000ffff037210 */ /* 0x000fc60000ffe4ff */
[----:B------:R-:W-:-:S08]  /*17dc0*/  IMAD.WIDE.U32.X R2, R9, UR9, R2, P3 ;  /* 0x0000000909027c25 */ /* 0x000fd000098e0402 */
.L_x_560:
[--C-:B------:R-:W-:Y:S01]  /*17dd0*/  SHF.R.U64 R9, R2, UR10, R3.reuse ;  /* 0x0000000a02097c19 */ /* 0x100fe20008001203 */
[----:B------:R-:W-:Y:S01]  /*17de0*/  ULDC.64 UR8, c[0x0][0x620] ;  /* 0x0001880000087ab9 */ /* 0x000fe20000000a00 */
[----:B------:R-:W-:Y:S01]  /*17df0*/  SHF.R.U32.HI R2, RZ, UR10, R3 ;  /* 0x0000000aff027c19 */ /* 0x000fe20008011603 */
[----:B------:R-:W-:Y:S01]  /*17e00*/  ULDC UR7, c[0x0][0x618] ;  /* 0x0001860000077ab9 */ /* 0x000fe20000000800 */
[----:B------:R-:W-:Y:S02]  /*17e10*/  IADD3 R11, P1, RZ, -R9, RZ ;  /* 0x80000009ff0b7210 */ /* 0x000fe40007f3e0ff */
[----:B------:R-:W-:Y:S02]  /*17e20*/  MOV R3, R15 ;  /* 0x0000000f00037202 */ /* 0x000fe40000000f00 */
[----:B------:R-:W-:-:S05]  /*17e30*/  IADD3.X R2, RZ, ~R2, RZ, P1, !PT ;  /* 0x80000002ff027210 */ /* 0x000fca0000ffe4ff */
[----:B------:R-:W-:-:S04]  /*17e40*/  IMAD R2, R2, UR8, RZ ;  /* 0x0000000802027c24 */ /* 0x000fc8000f8e02ff */
[----:B------:R-:W-:Y:S02]  /*17e50*/  IMAD R5, R11, UR9, R2 ;  /* 0x000000090b057c24 */ /* 0x000fe4000f8e0202 */
[----:B------:R-:W-:-:S04]  /*17e60*/  IMAD.MOV.U32 R2, RZ, RZ, R13 ;  /* 0x000000ffff027224 */ /* 0x000fc800078e000d */
[----:B------:R-:W-:Y:S01]  /*17e70*/  IMAD.WIDE.U32 R2, R11, UR8, R2 ;  /* 0x000000080b027c25 */ /* 0x000fe2000f8e0002 */
[----:B------:R-:W-:Y:S02]  /*17e80*/  ULDC.64 UR8, c[0x0][0x640] ;  /* 0x0001900000087ab9 */ /* 0x000fe40000000a00 */
[----:B------:R-:W-:Y:S01]  /*17e90*/  ISETP.NE.U32.AND P1, PT, RZ, UR8, PT ;  /* 0x00000008ff007c0c */ /* 0x000fe2000bf25070 */
[----:B------:R-:W-:-:S03]  /*17ea0*/  IMAD.IADD R3, R3, 0x1, R5 ;  /* 0x0000000103037824 */ /* 0x000fc600078e0205 */
[----:B------:R-:W-:Y:S02]  /*17eb0*/  ISETP.NE.AND.EX P1, PT, RZ, UR9, PT, P1 ;  /* 0x00000009ff007c0c */ /* 0x000fe4000bf25310 */
[--C-:B------:R-:W-:Y:S02]  /*17ec0*/  SHF.R.U64 R10, R2, UR7, R3.reuse ;  /* 0x00000007020a7c19 */ /* 0x100fe40008001203 */
[----:B------:R-:W-:Y:S01]  /*17ed0*/  SHF.R.U32.HI R3, RZ, UR7, R3 ;  /* 0x00000007ff037c19 */ /* 0x000fe20008011603 */
[----:B------:R-:W-:-:S03]  /*17ee0*/  ULDC UR7, c[0x0][0x608] ;  /* 0x0001820000077ab9 */ /* 0x000fc60000000800 */
[--C-:B------:R-:W-:Y:S02]  /*17ef0*/  SHF.R.U64 R12, R10, UR7, R3.reuse ;  /* 0x000000070a0c7c19 */ /* 0x100fe40008001203 */
[----:B------:R-:W-:Y:S01]  /*17f00*/  SHF.R.U32.HI R3, RZ, UR7, R3 ;  /* 0x00000007ff037c19 */ /* 0x000fe20008011603 */
[----:B------:R-:W-:-:S03]  /*17f10*/  ULDC UR7, c[0x0][0x658] ;  /* 0x0001960000077ab9 */ /* 0x000fc60000000800 */
[--C-:B------:R-:W-:Y:S02]  /*17f20*/  SHF.R.U32.HI R13, RZ, UR7, R3.reuse ;  /* 0x00000007ff0d7c19 */ /* 0x100fe40008011603 */
[----:B------:R-:W-:-:S03]  /*17f30*/  SHF.R.U64 R11, R12, UR7, R3 ;  /* 0x000000070c0b7c19 */ /* 0x000fc60008001203 */
[----:B------:R-:W-:Y:S01]  /*17f40*/  IMAD.MOV.U32 R3, RZ, RZ, R13 ;  /* 0x000000ffff037224 */ /* 0x000fe200078e000d */
[----:B------:R-:W-:Y:S01]  /*17f50*/  MOV R2, R11 ;  /* 0x0000000b00027202 */ /* 0x000fe20000000f00 */
[----:B------:R-:W-:Y:S06]  /*17f60*/  @!P1 BRA `(.L_x_561) ;  /* 0x0000000000289947 */ /* 0x000fec0003800000 */
[----:B------:R-:W-:Y:S02]  /*17f70*/  ULDC UR7, c[0x0][0x64c] ;  /* 0x0001930000077ab9 */ /* 0x000fe40000000800 */
[----:B------:R-:W-:-:S04]  /*17f80*/  IADD3 R3, P1, R11, UR7, RZ ;  /* 0x000000070b037c10 */ /* 0x000fc8000ff3e0ff */
[----:B------:R-:W-:-:S05]  /*17f90*/  IADD3.X R13, RZ, R13, RZ, P1, !PT ;  /* 0x0000000dff0d7210 */ /* 0x000fca0000ffe4ff */
[----:B------:R-:W-:-:S04]  /*17fa0*/  IMAD.WIDE.U32 R4, R13, UR8, RZ ;  /* 0x000000080d047c25 */ /* 0x000fc8000f8e00ff */
[----:B------:R-:W-:-:S04]  /*17fb0*/  IMAD.WIDE.U32 R4, P1, R3, UR9, R4 ;  /* 0x0000000903047c25 */ /* 0x000fc8000f820004 */
[----:B------:R-:W-:Y:S01]  /*17fc0*/  IMAD.WIDE.U32 R2, R3, UR8, RZ ;  /* 0x0000000803027c25 */ /* 0x000fe2000f8e00ff */
[----:B------:R-:W-:-:S04]  /*17fd0*/  MOV R2, R5 ;  /* 0x0000000500027202 */ /* 0x000fc80000000f00 */
[----:B------:R-:W-:Y:S01]  /*17fe0*/  IADD3 RZ, P3, R3, R4, RZ ;  /* 0x0000000403ff7210 */ /* 0x000fe20007f7e0ff */
[----:B------:R-:W-:-:S04]  /*17ff0*/  IMAD.X R3, RZ, RZ, RZ, P1 ;  /* 0x000000ffff037224 */ /* 0x000fc800008e06ff */
[----:B------:R-:W-:-:S08]  /*18000*/  IMAD.WIDE.U32.X R2, R13, UR9, R2, P3 ;  /* 0x000000090d027c25 */ /* 0x000fd000098e0402 */
.L_x_561:
[----:B------:R-:W-:Y:S01]  /*18010*/  ULDC UR7, c[0x0][0x648] ;  /* 0x0001920000077ab9 */ /* 0x000fe20000000800 */
[----:B------:R-:W-:Y:S01]  /*18020*/  LOP3.LUT R12, R12, UR6, RZ, 0xc0, !PT ;  /* 0x000000060c0c7c12 */ /* 0x000fe2000f8ec0ff */
[----:B------:R-:W-:Y:S01]  /*18030*/  UISETP.NE.AND UP0, UPT, UR46, URZ, UPT ;  /* 0x0000003f2e00728c */ /* 0x000fe2000bf05270 */
[----:B------:R-:W-:Y:S01]  /*18040*/  SHF.R.U64 R3, R2, UR7, R3 ;  /* 0x0000000702037c19 */ /* 0x000fe20008001203 */
[----:B------:R-:W-:Y:S01]  /*18050*/  ULDC UR7, c[0x0][0x638] ;  /* 0x00018e0000077ab9 */ /* 0x000fe20000000800 */
[----:B------:R-:W-:-:S03]  /*18060*/  LOP3.LUT R4, R10, UR4, RZ, 0xc0, !PT ;  /* 0x000000040a047c12 */ /* 0x000fc6000f8ec0ff */
[----:B------:R-:W-:Y:S01]  /*18070*/  IMAD.MOV R2, RZ, RZ, -R3 ;  /* 0x000000ffff027224 */ /* 0x000fe200078e0a03 */
[----:B------:R-:W-:Y:S01]  /*18080*/  PLOP3.LUT P1, PT, PT, PT, UP0, 0x40, 0x0 ;  /* 0x000000000000781c */ /* 0x000fe20003f2e808 */
[----:B------:R-:W-:Y:S01]  /*18090*/  IMAD R12, R3, UR5, R12 ;  /* 0x00000005030c7c24 */ /* 0x000fe2000f8e020c */
[----:B------:R-:W-:Y:S01]  /*180a0*/  PLOP3.LUT P3, PT, PT, PT, UP0, 0x40, 0x0 ;  /* 0x000000000000781c */ /* 0x000fe20003f6e808 */
[----:B------:R-:W-:Y:S01]  /*180b0*/  IMAD R11, R2, UR7, R11 ;  /* 0x00000007020b7c24 */ /* 0x000fe2000f8e020b */
[----:B------:R-:W-:Y:S02]  /*180c0*/  ULDC UR7, c[0x0][0x610] ;  /* 0x0001840000077ab9 */ /* 0x000fe40000000800 */
[----:B------:R-:W-:Y:S01]  /*180d0*/  IMAD R7, R12, UR7, R7 ;  /* 0x000000070c077c24 */ /* 0x000fe2000f8e0207 */
[----:B------:R-:W-:Y:S02]  /*180e0*/  ULDC UR7, c[0x0][0x600] ;  /* 0x0001800000077ab9 */ /* 0x000fe40000000800 */
[----:B------:R-:W-:-:S05]  /*180f0*/  IMAD R4, R11, UR7, R4 ;  /* 0x000000070b047c24 */ /* 0x000fca000f8e0204 */
[----:B------:R-:W-:Y:S02]  /*18100*/  SEL R2, R4, R7, P1 ;  /* 0x0000000704027207 */ /* 0x000fe40000800000 */
[----:B------:R-:W-:Y:S02]  /*18110*/  SEL R3, R7, R4, P3 ;  /* 0x0000000407037207 */ /* 0x000fe40001800000 */
[----:B------:R-:W-:-:S07]  /*18120*/  MOV R4, 0x1 ;  /* 0x0000000100047802 */ /* 0x000fce0000000f00 */
.L_x_559:
[----:B------:R-:W-:Y:S05]  /*18130*/  BSYNC B1 ;  /* 0x0000000000017941 */ /* 0x000fea0003800000 */
.L_x_558:
[----:B------:R-:W-:-:S13]  /*18140*/  LOP3.LUT P1, RZ, R4, 0xff, RZ, 0xc0, !PT ;  /* 0x000000ff04ff7812 */ /* 0x000fda000782c0ff */
[----:B------:R-:W-:Y:S05]  /*18150*/  @P1 BRA `(.L_x_562) ;  /* 0xfffffff4001c1947 */ /* 0x000fea000383ffff */
[----:B------:R-:W-:Y:S05]  /*18160*/  BSYNC B0 ;  /* 0x0000000000007941 */ /* 0x000fea0003800000 */
.L_x_550:
[----:B------:R-:W-:-:S03]  /*18170*/  UMOV UR7, 0xffffffff ;  /* 0xffffffff00077882 */ /* 0x000fc60000000000 */
[----:B------:R-:W-:Y:S05]  /*18180*/  BRA.DIV UR7, `(.L_x_563) ;  /* 0x0000000607847947 */ /* 0x000fea000b800000 */
[----:B------:R-:W-:-:S13]  /*18190*/  ELECT P6, URZ, PT ;  /* 0x00000000003f782f */ /* 0x000fda00038c0000 */
.L_x_580:
[----:B------:R-:W-:Y:S04]  /*181a0*/  BSSY B0, `(.L_x_564) ;  /* 0x0000047000007945 */ /* 0x000fe80003800000 */
[----:B------:R-:W-:Y:S05]  /*181b0*/  @!P6 BRA `(.L_x_565) ;  /* 0x000000040014e947 */ /* 0x000fea0003800000 */
[----:B------:R-:W-:-:S04]  /*181c0*/  ULOP3.LUT UR7, UR40, 0x2, URZ, 0xfc, !UPT ;  /* 0x0000000228077892 */ /* 0x000fc8000f8efc3f */
[----:B------:R-:W-:-:S06]  /*181d0*/  UISETP.NE.AND UP0, UPT, UR7, 0x3, UPT ;  /* 0x000000030700788c */ /* 0x000fcc000bf05270 */
[----:B------:R-:W-:-:S13]  /*181e0*/  PLOP3.LUT P0, PT, PT, PT, UP0, 0x80, 0x0 ;  /* 0x000000000000781c */ /* 0x000fda0003f0f008 */
[----:B------:R-:W-:Y:S05]  /*181f0*/  @!P0 BRA `(.L_x_566) ;  /* 0x0000000000048947 */ /* 0x000fea0003800000 */
[----:B------:R-:W-:Y:S01]  /*18200*/  BPT.TRAP 0x1 ;  /* 0x000000040000795c */ /* 0x000fe20000300000 */
.L_x_566:
[----:B------:R-:W0:Y:S01]  /*18210*/  S2R R3, SR_CgaCtaId ;  /* 0x0000000000037919 */ /* 0x000e220000008800 */
[----:B------:R-:W-:-:S04]  /*18220*/  MOV R2, 0x400 ;  /* 0x0000040000027802 */ /* 0x000fc80000000f00 */
[----:B0-----:R-:W-:Y:S02]  /*18230*/  LEA R3, R3, R2, 0x18 ;  /* 0x0000000203037211 */ /* 0x001fe400078ec0ff */
[----:B------:R-:W-:-:S03]  /*18240*/  SHF.L.U32 R2, R0, 0x1f, RZ ;  /* 0x0000001f00027819 */ /* 0x000fc600000006ff */
[----:B------:R-:W-:-:S05]  /*18250*/  VIADD R3, R3, 0x38 ;  /* 0x0000003803037836 */ /* 0x000fca0000000000 */
[----:B------:R-:W-:-:S04]  /*18260*/  LEA R5, R6, R3, 0x3 ;  /* 0x0000000306057211 */ /* 0x000fc800078e18ff */
[----:B------:R-:W0:Y:S02]  /*18270*/  SYNCS.PHASECHK.TRANS64.TRYWAIT P0, [R5+URZ], R2 ;  /* 0x00000002050075a7 */ /* 0x000e24000800017f */
[----:B0-----:R-:W-:Y:S05]  /*18280*/  @!P0 BRA `(.L_x_567) ;  /* 0x0000000400648947 */ /* 0x001fea0003800000 */
.L_x_581:
[----:B------:R-:W-:-:S05]  /*18290*/  VIADD R6, R6, 0x1 ;  /* 0x0000000106067836 */ /* 0x000fca0000000000 */
[----:B------:R-:W-:-:S04]  /*182a0*/  ISETP.NE.AND P0, PT, R6, 0x7, PT ;  /* 0x000000070600780c */ /* 0x000fc80003f05270 */
[----:B0-----:R-:W-:Y:S02]  /*182b0*/  SEL R5, RZ, 0x1, P0 ;  /* 0x00000001ff057807 */ /* 0x001fe40000000000 */
[----:B------:R-:W-:Y:S02]  /*182c0*/  SEL R6, R6, RZ, P0 ;  /* 0x000000ff06067207 */ /* 0x000fe40000000000 */
[----:B------:R-:W-:Y:S02]  /*182d0*/  LOP3.LUT R5, R0, R5, RZ, 0x3c, !PT ;  /* 0x0000000500057212 */ /* 0x000fe400078e3cff */
[----:B------:R-:W-:Y:S02]  /*182e0*/  LEA R7, R6, R3, 0x3 ;  /* 0x0000000306077211 */ /* 0x000fe400078e18ff */
[----:B------:R-:W-:-:S04]  /*182f0*/  SHF.L.U32 R0, R5, 0x1f, RZ ;  /* 0x0000001f05007819 */ /* 0x000fc800000006ff */
[----:B------:R-:W0:Y:S02]  /*18300*/  SYNCS.PHASECHK.TRANS64.TRYWAIT P0, [R7+URZ], R0 ;  /* 0x00000000070075a7 */ /* 0x000e24000800017f */
[----:B0-----:R-:W-:Y:S05]  /*18310*/  @!P0 BRA `(.L_x_568) ;  /* 0x0000000400548947 */ /* 0x001fea0003800000 */
.L_x_582:
[----:B0-----:R-:W-:-:S05]  /*18320*/  VIADD R0, R6, 0x1 ;  /* 0x0000000106007836 */ /* 0x001fca0000000000 */
[----:B------:R-:W-:-:S04]  /*18330*/  ISETP.NE.AND P0, PT, R0, 0x7, PT ;  /* 0x000000070000780c */ /* 0x000fc80003f05270 */
[----:B------:R-:W-:Y:S02]  /*18340*/  SEL R2, RZ, 0x1, P0 ;  /* 0x00000001ff027807 */ /* 0x000fe40000000000 */
[----:B------:R-:W-:Y:S02]  /*18350*/  SEL R4, R0, RZ, P0 ;  /* 0x000000ff00047207 */ /* 0x000fe40000000000 */
[----:B------:R-:W-:Y:S02]  /*18360*/  LOP3.LUT R5, R5, R2, RZ, 0x3c, !PT ;  /* 0x0000000205057212 */ /* 0x000fe400078e3cff */
[----:B------:R-:W-:Y:S02]  /*18370*/  LEA R7, R4, R3, 0x3 ;  /* 0x0000000304077211 */ /* 0x000fe400078e18ff */
[----:B------:R-:W-:-:S04]  /*18380*/  SHF.L.U32 R0, R5, 0x1f, RZ ;  /* 0x0000001f05007819 */ /* 0x000fc800000006ff */
[----:B------:R-:W0:Y:S02]  /*18390*/  SYNCS.PHASECHK.TRANS64.TRYWAIT P0, [R7+URZ], R0 ;  /* 0x00000000070075a7 */ /* 0x000e24000800017f */
[----:B0-----:R-:W-:Y:S05]  /*183a0*/  @!P0 BRA `(.L_x_569) ;  /* 0x0000000400448947 */ /* 0x001fea0003800000 */
.L_x_583:
        /* <DEDUP_REMOVED lines=9> */
.L_x_584:
        /* <DEDUP_REMOVED lines=9> */
.L_x_585:
        /* <DEDUP_REMOVED lines=9> */
.L_x_586:
[----:B0-----:R-:W-:-:S05]  /*18560*/  VIADD R0, R4, 0x1 ;  /* 0x0000000104007836 */ /* 0x001fca0000000000 */
[----:B------:R-:W-:-:S04]  /*18570*/  ISETP.NE.AND P0, PT, R0, 0x7, PT ;  /* 0x000000070000780c */ /* 0x000fc80003f05270 */
[----:B------:R-:W-:Y:S02]  /*18580*/  SEL R2, RZ, 0x1, P0 ;  /* 0x00000001ff027807 */ /* 0x000fe40000000000 */
[----:B------:R-:W-:Y:S02]  /*18590*/  SEL R0, R0, RZ, P0 ;  /* 0x000000ff00007207 */ /* 0x000fe40000000000 */
[----:B------:R-:W-:Y:S02]  /*185a0*/  LOP3.LUT R2, R5, R2, RZ, 0x3c, !PT ;  /* 0x0000000205027212 */ /* 0x000fe400078e3cff */
[----:B------:R-:W-:Y:S02]  /*185b0*/  LEA R3, R0, R3, 0x3 ;  /* 0x0000000300037211 */ /* 0x000fe400078e18ff */
[----:B------:R-:W-:-:S07]  /*185c0*/  SHF.L.U32 R0, R2, 0x1f, RZ ;  /* 0x0000001f02007819 */ /* 0x000fce00000006ff */
.L_x_573:
[----:B0-----:R0:W1:Y:S02]  /*185d0*/  SYNCS.PHASECHK.TRANS64.TRYWAIT P0, [R3+URZ], R0 ;  /* 0x00000000030075a7 */ /* 0x001064000800017f */
[----:B-1----:R-:W-:Y:S05]  /*185e0*/  @!P0 NANOSLEEP.SYNCS 0x989680 ;  /* 0x009896800000895d */ /* 0x002fea0003900000 */
[----:B------:R-:W1:Y:S02]  /*185f0*/  @!P0 SYNCS.PHASECHK.TRANS64 P0, [R3+URZ], R0 ;  /* 0x00000000030085a7 */ /* 0x000e64000800007f */
[----:B-1----:R-:W-:Y:S05]  /*18600*/  @!P0 BRA `(.L_x_573) ;  /* 0xfffffffc00f08947 */ /* 0x002fea000383ffff */
.L_x_565:
[----:B------:R-:W-:Y:S05]  /*18610*/  BSYNC B0 ;  /* 0x0000000000007941 */ /* 0x000fea0003800000 */
.L_x_564:
[----:B------:R-:W-:Y:S05]  /*18620*/  EXIT ;  /* 0x000000000000794d */ /* 0x000fea0003800000 */
.L_x_17:
[----:B-1----:R1:W3:Y:S02]  /*18630*/  SYNCS.PHASECHK.TRANS64.TRYWAIT P1, [R3+URZ], R2 ;  /* 0x00000002030075a7 */ /* 0x0022e4000802017f */
[----:B---3--:R-:W-:Y:S05]  /*18640*/  @!P1 NANOSLEEP.SYNCS 0x989680 ;  /* 0x009896800000995d */ /* 0x008fea0003900000 */
[----:B------:R-:W3:Y:S02]  /*18650*/  @!P1 SYNCS.PHASECHK.TRANS64 P1, [R3+URZ], R2 ;  /* 0x00000002030095a7 */ /* 0x000ee4000802007f */
[----:B---3--:R-:W-:Y:S05]  /*18660*/  @!P1 BRA `(.L_x_17) ;  /* 0xfffffffc00f09947 */ /* 0x008fea000383ffff */
[----:B------:R-:W-:Y:S05]  /*18670*/  BRA `(.L_x_16) ;  /* 0xfffffe8c00947947 */ /* 0x000fea000383ffff */
.L_x_22:
[----:B-1----:R1:W2:Y:S02]  /*18680*/  SYNCS.PHASECHK.TRANS64.TRYWAIT P1, [R2+URZ], R3 ;  /* 0x00000003020075a7 */ /* 0x0022a4000802017f */
[----:B--2---:R-:W-:Y:S05]  /*18690*/  @!P1 NANOSLEEP.SYNCS 0x989680 ;  /* 0x009896800000995d */ /* 0x004fea0003900000 */
[----:B------:R-:W2:Y:S02]  /*186a0*/  @!P1 SYNCS.PHASECHK.TRANS64 P1, [R2+URZ], R3 ;  /* 0x00000003020095a7 */ /* 0x000ea4000802007f */
[----:B--2---:R-:W-:Y:S05]  /*186b0*/  @!P1 BRA `(.L_x_22) ;  /* 0xfffffffc00f09947 */ /* 0x004fea000383ffff */
[----:B------:R-:W-:Y:S05]  /*186c0*/  BRA `(.L_x_21) ;  /* 0xfffffec400107947 */ /* 0x000fea000383ffff */
.L_x_551:
[----:B------:R-:W-:Y:S01]  /*186d0*/  BSSY B1, `(.L_x_574) ;  /* 0x0000006000017945 */ /* 0x000fe20003800000 */
[----:B------:R-:W-:-:S07]  /*186e0*/  IMAD.MOV.U32 R15, RZ, RZ, -0x1 ;  /* 0xffffffffff0f7424 */ /* 0x000fce00078e00ff */
[----:B------:R-:W-:Y:S05]  /*186f0*/  WARPSYNC.COLLECTIVE R15, `(.L_x_575) ;  /* 0x000000000f0c7348 */ /* 0x000fea0003c00000 */
[----:B------:R-:W-:Y:S02]  /*18700*/  ELECT P6, UR62, PT ;  /* 0x00000000003e782f */ /* 0x000fe400038c0000 */
[----:B------:R-:W-:Y:S01]  /*18710*/  MOV R14, UR62 ;  /* 0x0000003e000e7c02 */ /* 0x000fe20008000f00 */
[----:B------:R-:W-:Y:S10]  /*18720*/  ENDCOLLECTIVE ;  /* 0x000000000000791b */ /* 0x000ff40003800000 */
.L_x_575:
[----:B------:R-:W-:Y:S05]  /*18730*/  BSYNC B1 ;  /* 0x0000000000017941 */ /* 0x000fea0003800000 */
.L_x_574:
[----:B------:R-:W-:Y:S05]  /*18740*/  BRA `(.L_x_576) ;  /* 0xffffffec00ac7947 */ /* 0x000fea000383ffff */
.L_x_554:
[----:B0-----:R0:W1:Y:S02]  /*18750*/  SYNCS.PHASECHK.TRANS64.TRYWAIT P1, [R10+URZ+0x38], R5 ;  /* 0x000038050a0075a7 */ /* 0x001064000802017f */
[----:B-1----:R-:W-:Y:S05]  /*18760*/  @!P1 NANOSLEEP.SYNCS 0x989680 ;  /* 0x009896800000995d */ /* 0x002fea0003900000 */
[----:B------:R-:W1:Y:S02]  /*18770*/  @!P1 SYNCS.PHASECHK.TRANS64 P1, [R10+URZ+0x38], R5 ;  /* 0x000038050a0095a7 */ /* 0x000e64000802007f */
[----:B-1----:R-:W-:Y:S05]  /*18780*/  @!P1 BRA `(.L_x_554) ;  /* 0xfffffffc00f09947 */ /* 0x002fea000383ffff */
[----:B------:R-:W-:Y:S05]  /*18790*/  BRA `(.L_x_577) ;  /* 0xffffffec00e07947 */ /* 0x000fea000383ffff */
.L_x_563:
[----:B------:R-:W-:Y:S01]  /*187a0*/  BSSY B0, `(.L_x_578) ;  /* 0x0000006000007945 */ /* 0x000fe20003800000 */
[----:B------:R-:W-:-:S07]  /*187b0*/  MOV R15, 0xffffffff ;  /* 0xffffffff000f7802 */ /* 0x000fce0000000f00 */
[----:B------:R-:W-:Y:S05]  /*187c0*/  WARPSYNC.COLLECTIVE R15, `(.L_x_579) ;  /* 0x000000000f0c7348 */ /* 0x000fea0003c00000 */
[----:B------:R-:W-:Y:S02]  /*187d0*/  ELECT P6, UR62, PT ;  /* 0x00000000003e782f */ /* 0x000fe400038c0000 */
[----:B------:R-:W-:Y:S01]  /*187e0*/  MOV R14, UR62 ;  /* 0x0000003e000e7c02 */ /* 0x000fe20008000f00 */
[----:B------:R-:W-:Y:S10]  /*187f0*/  ENDCOLLECTIVE ;  /* 0x000000000000791b */ /* 0x000ff40003800000 */
.L_x_579:
[----:B------:R-:W-:Y:S05]  /*18800*/  BSYNC B0 ;  /* 0x0000000000007941 */ /* 0x000fea0003800000 */
.L_x_578:
[----:B------:R-:W-:Y:S05]  /*18810*/  BRA `(.L_x_580) ;  /* 0xfffffff800607947 */ /* 0x000fea000383ffff */
.L_x_567:
[----:B0-----:R0:W1:Y:S02]  /*18820*/  SYNCS.PHASECHK.TRANS64.TRYWAIT P0, [R5+URZ], R2 ;  /* 0x00000002050075a7 */ /* 0x001064000800017f */
[----:B-1----:R-:W-:Y:S05]  /*18830*/  @!P0 NANOSLEEP.SYNCS 0x989680 ;  /* 0x009896800000895d */ /* 0x002fea0003900000 */
[----:B------:R-:W1:Y:S02]  /*18840*/  @!P0 SYNCS.PHASECHK.TRANS64 P0, [R5+URZ], R2 ;  /* 0x00000002050085a7 */ /* 0x000e64000800007f */
[----:B-1----:R-:W-:Y:S05]  /*18850*/  @!P0 BRA `(.L_x_567) ;  /* 0xfffffffc00f08947 */ /* 0x002fea000383ffff */
[----:B------:R-:W-:Y:S05]  /*18860*/  BRA `(.L_x_581) ;  /* 0xfffffff800887947 */ /* 0x000fea000383ffff */
.L_x_568:
[----:B0-----:R0:W1:Y:S02]  /*18870*/  SYNCS.PHASECHK.TRANS64.TRYWAIT P0, [R7+URZ], R0 ;  /* 0x00000000070075a7 */ /* 0x001064000800017f */
[----:B-1----:R-:W-:Y:S05]  /*18880*/  @!P0 NANOSLEEP.SYNCS 0x989680 ;  /* 0x009896800000895d */ /* 0x002fea0003900000 */
[----:B------:R-:W1:Y:S02]  /*18890*/  @!P0 SYNCS.PHASECHK.TRANS64 P0, [R7+URZ], R0 ;  /* 0x00000000070085a7 */ /* 0x000e64000800007f */
[----:B-1----:R-:W-:Y:S05]  /*188a0*/  @!P0 BRA `(.L_x_568) ;  /* 0xfffffffc00f08947 */ /* 0x002fea000383ffff */
[----:B------:R-:W-:Y:S05]  /*188b0*/  BRA `(.L_x_582) ;  /* 0xfffffff800987947 */ /* 0x000fea000383ffff */
.L_x_569:
[----:B0-----:R0:W1:Y:S02]  /*188c0*/  SYNCS.PHASECHK.TRANS64.TRYWAIT P0, [R7+URZ], R0 ;  /* 0x00000000070075a7 */ /* 0x001064000800017f */
[----:B-1----:R-:W-:Y:S05]  /*188d0*/  @!P0 NANOSLEEP.SYNCS 0x989680 ;  /* 0x009896800000895d */ /* 0x002fea0003900000 */
[----:B------:R-:W1:Y:S02]  /*188e0*/  @!P0 SYNCS.PHASECHK.TRANS64 P0, [R7+URZ], R0 ;  /* 0x00000000070085a7 */ /* 0x000e64000800007f */
[----:B-1----:R-:W-:Y:S05]  /*188f0*/  @!P0 BRA `(.L_x_569) ;  /* 0xfffffffc00f08947 */ /* 0x002fea000383ffff */
[----:B------:R-:W-:Y:S05]  /*18900*/  BRA `(.L_x_583) ;  /* 0xfffffff800a87947 */ /* 0x000fea000383ffff */
.L_x_570:
[----:B0-----:R0:W1:Y:S02]  /*18910*/  SYNCS.PHASECHK.TRANS64.TRYWAIT P0, [R7+URZ], R0 ;  /* 0x00000000070075a7 */ /* 0x001064000800017f */
[----:B-1----:R-:W-:Y:S05]  /*18920*/  @!P0 NANOSLEEP.SYNCS 0x989680 ;  /* 0x009896800000895d */ /* 0x002fea0003900000 */
[----:B------:R-:W1:Y:S02]  /*18930*/  @!P0 SYNCS.PHASECHK.TRANS64 P0, [R7+URZ], R0 ;  /* 0x00000000070085a7 */ /* 0x000e64000800007f */
[----:B-1----:R-:W-:Y:S05]  /*18940*/  @!P0 BRA `(.L_x_570) ;  /* 0xfffffffc00f08947 */ /* 0x002fea000383ffff */
[----:B------:R-:W-:Y:S05]  /*18950*/  BRA `(.L_x_584) ;  /* 0xfffffff800b87947 */ /* 0x000fea000383ffff */
.L_x_571:
[----:B0-----:R0:W1:Y:S02]  /*18960*/  SYNCS.PHASECHK.TRANS64.TRYWAIT P0, [R7+URZ], R0 ;  /* 0x00000000070075a7 */ /* 0x001064000800017f */
[----:B-1----:R-:W-:Y:S05]  /*18970*/  @!P0 NANOSLEEP.SYNCS 0x989680 ;  /* 0x009896800000895d */ /* 0x002fea0003900000 */
[----:B------:R-:W1:Y:S02]  /*18980*/  @!P0 SYNCS.PHASECHK.TRANS64 P0, [R7+URZ], R0 ;  /* 0x00000000070085a7 */ /* 0x000e64000800007f */
[----:B-1----:R-:W-:Y:S05]  /*18990*/  @!P0 BRA `(.L_x_571) ;  /* 0xfffffffc00f08947 */ /* 0x002fea000383ffff */
[----:B------:R-:W-:Y:S05]  /*189a0*/  BRA `(.L_x_585) ;  /* 0xfffffff800c87947 */ /* 0x000fea000383ffff */
.L_x_572:
[----:B0-----:R0:W1:Y:S02]  /*189b0*/  SYNCS.PHASECHK.TRANS64.TRYWAIT P0, [R7+URZ], R0 ;  /* 0x00000000070075a7 */ /* 0x001064000800017f */
[----:B-1----:R-:W-:Y:S05]  /*189c0*/  @!P0 NANOSLEEP.SYNCS 0x989680 ;  /* 0x009896800000895d */ /* 0x002fea0003900000 */
[----:B------:R-:W1:Y:S02]  /*189d0*/  @!P0 SYNCS.PHASECHK.TRANS64 P0, [R7+URZ], R0 ;  /* 0x00000000070085a7 */ /* 0x000e64000800007f */
[----:B-1----:R-:W-:Y:S05]  /*189e0*/  @!P0 BRA `(.L_x_572) ;  /* 0xfffffffc00f08947 */ /* 0x002fea000383ffff */
[----:B------:R-:W-:Y:S05]  /*189f0*/  BRA `(.L_x_586) ;  /* 0xfffffff800d87947 */ /* 0x000fea000383ffff */
.L_x_587:
[----:B------:R-:W-:-:S00]  /*18a00*/  BRA `(.L_x_587) ;  /* 0xfffffffc00fc7947 */ /* 0x000fc0000383ffff */
[----:B------:R-:W-:-:S00]  /*18a10*/  NOP ;  /* 0x0000000000007918 */ /* 0x000fc00000000000 */
        /* <DEDUP_REMOVED lines=14> */
.L_x_588:


//--------------------- .nv.global.init           --------------------------
	.section	.nv.global.init,"aw",@progbits
.nv.global.init:
	.type		$str$22,@object
	.size		$str$22,($str$23 - $str$22)
$str$22:
        /*0000*/ 	.byte	0x6b, 0x5f, 0x74, 0x69, 0x6c, 0x65, 0x5f, 0x63, 0x6f, 0x75, 0x6e, 0x74, 0x20, 0x3e, 0x3d, 0x20
        /*0010*/ 	.byte	0x31, 0x00
	.type		$str$23,@object
	.size		$str$23,(__unnamed_1 - $str$23)
$str$23:
        /*0012*/ 	.byte	0x2f, 0x74, 0x6d, 0x70, 0x2f, 0x63, 0x75, 0x74, 0x6c, 0x61, 0x73, 0x73, 0x5f, 0x73, 0x77, 0x65
        /*0022*/ 	.byte	0x65, 0x70, 0x5f, 0x73, 0x72, 0x63, 0x2f, 0x69, 0x6e, 0x63, 0x6c, 0x75, 0x64, 0x65, 0x2f, 0x63
        /*0032*/ 	.byte	0x75, 0x74, 0x6c, 0x61, 0x73, 0x73, 0x2f, 0x67, 0x65, 0x6d, 0x6d, 0x2f, 0x63, 0x6f, 0x6c, 0x6c
        /*0042*/ 	.byte	0x65, 0x63, 0x74, 0x69, 0x76, 0x65, 0x2f, 0x73, 0x6d, 0x39, 0x30, 0x5f, 0x6d, 0x6d, 0x61, 0x5f
        /*0052*/ 	.byte	0x74, 0x6d, 0x61, 0x5f, 0x67, 0x6d, 0x6d, 0x61, 0x5f, 0x73, 0x73, 0x5f, 0x77, 0x61, 0x72, 0x70
        /*0062*/ 	.byte	0x73, 0x70, 0x65, 0x63, 0x69, 0x61, 0x6c, 0x69, 0x7a, 0x65, 0x64, 0x2e, 0x68, 0x70, 0x70, 0x00
	.type		__unnamed_1,@object
	.size		__unnamed_1,(.L_0 - __unnamed_1)
__unnamed_1:
        /* <DEDUP_REMOVED lines=173> */
        /*0b42*/ 	.byte	0x6e, 0x74, 0x69, 0x74, 0x79, 0x5d, 0x00
.L_0:


//--------------------- .nv.shared._ZN7cutlass13device_kernelINS_4gemm6kernel13GemmUniversalIN4cute5tupleIJiiiiEEENS1_10collective13CollectiveMmaINS1_34MainloopSm90TmaGmmaWarpSpecializedILi7ENS5_IJNS4_1CILi1EEESB_SB_EEENS1_35KernelTmaWarpSpecializedCooperativeEEENS5_IJNSA_ILi256EEESF_NSA_ILi128EEEEEEaNS5_IJlSB_lEEEaSI_NS4_8TiledMMAINS4_8MMA_AtomIJNS4_4SM904GMMA27MMA_64x256x32_S32S8S8_SS_TNEEEENS4_6LayoutINS5_IJNSA_ILi2EEESB_SB_EEENS5_IJSB_NSA_ILi0EEESS_EEEEENS5_IJNS4_10UnderscoreESV_SV_EEEEENS4_13SM90_TMA_LOADENS4_14ComposedLayoutINS4_7SwizzleILi3ELi4ELi3EEENS4_18smem_ptr_flag_bitsILi8EEENSP_INS5_IJNSA_ILi8EEESG_EEENS5_IJSG_SB_EEEEEEEvNS4_8identityESY_S18_vS19_EENS_8epilogue10collective6detail29Sm90TmaWarpSpecializedAdapterINS1C_15DefaultEpilogueIaSI_SI_NS1B_6thread17LinearCombinationIaLi1EiiLNS1G_9ScaleType4KindE0ELNS_15FloatRoundStyleE2EaEENS1_15EpilogueDefaultEEEEEvvEEEEvNT_6ParamsE --------------------------
	.section	.nv.shared._ZN7cutlass13device_kernelINS_4gemm6kernel13GemmUniversalIN4cute5tupleIJiiiiEEENS1_10collective13CollectiveMmaINS1_34MainloopSm90TmaGmmaWarpSpecializedILi7ENS5_IJNS4_1CILi1EEESB_SB_EEENS1_35KernelTmaWarpSpecializedCooperativeEEENS5_IJNSA_ILi256EEESF_NSA_ILi128EEEEEEaNS5_IJlSB_lEEEaSI_NS4_8TiledMMAINS4_8MMA_AtomIJNS4_4SM904GMMA27MMA_64x256x32_S32S8S8_SS_TNEEEENS4_6LayoutINS5_IJNSA_ILi2EEESB_SB_EEENS5_IJSB_NSA_ILi0EEESS_EEEEENS5_IJNS4_10UnderscoreESV_SV_EEEEENS4_13SM90_TMA_LOADENS4_14ComposedLayoutINS4_7SwizzleILi3ELi4ELi3EEENS4_18smem_ptr_flag_bitsILi8EEENSP_INS5_IJNSA_ILi8EEESG_EEENS5_IJSG_SB_EEEEEEEvNS4_8identityESY_S18_vS19_EENS_8epilogue10collective6detail29Sm90TmaWarpSpecializedAdapterINS1C_15DefaultEpilogueIaSI_SI_NS1B_6thread17LinearCombinationIaLi1EiiLNS1G_9ScaleType4KindE0ELNS_15FloatRoundStyleE2EaEENS1_15EpilogueDefaultEEEEEvvEEEEvNT_6ParamsE,"aw",@nobits
	.sectionflags	@""
	.align	16
	.zero		1024


//--------------------- .nv.shared.reserved.0     --------------------------
	.section	.nv.shared.reserved.0,"aw",@nobits
	.weak		__nv_reservedSMEM_offset_0_alias
	.size		__nv_reservedSMEM_offset_0_alias, 0, 0
	.other		__nv_reservedSMEM_offset_0_alias,@"STO_CUDA_RESERVED_SHARED STV_DEFAULT"
__nv_reservedSMEM_offset_0_alias:
	.zero		0


//--------------------- .nv.global                --------------------------
	.section	.nv.global,"aw",@nobits
.nv.global:
	.type		_ZN40_INTERNAL_ae1088b6_4_k_cu_84b7cd8c_324404cute1_E,@object
	.size		_ZN40_INTERNAL_ae1088b6_4_k_cu_84b7cd8c_324404cute1_E,(_ZN40_INTERNAL_ae1088b6_4_k_cu_84b7cd8c_324404cuda3std3__45__cpo6cbeginE - _ZN40_INTERNAL_ae1088b6_4_k_cu_84b7cd8c_324404cute1_E)
_ZN40_INTERNAL_ae1088b6_4_k_cu_84b7cd8c_324404cute1_E:
	.zero		1
	.type		_ZN40_INTERNAL_ae1088b6_4_k_cu_84b7cd8c_324404cuda3std3__45__cpo6cbeginE,@object
	.size		_ZN40_INTERNAL_ae1088b6_4_k_cu_84b7cd8c_324404cuda3std3__45__cpo6cbeginE,(_ZN40_INTERNAL_ae1088b6_4_k_cu_84b7cd8c_324404cuda3std3__48in_placeE - _ZN40_INTERNAL_ae1088b6_4_k_cu_84b7cd8c_324404cuda3std3__45__cpo6cbeginE)
_ZN40_INTERNAL_ae1088b6_4_k_cu_84b7cd8c_324404cuda3std3__45__cpo6cbeginE:
	.zero		1
	.type		_ZN40_INTERNAL_ae1088b6_4_k_cu_84b7cd8c_324404cuda3std3__48in_placeE,@object
	.size		_ZN40_INTERNAL_ae1088b6_4_k_cu_84b7cd8c_324404cuda3std3__48in_placeE,(_ZN40_INTERNAL_ae1088b6_4_k_cu_84b7cd8c_324404cuda3std6ranges3__45__cpo9iter_moveE - _ZN40_INTERNAL_ae1088b6_4_k_cu_84b7cd8c_324404cuda3std3__48in_placeE)
_ZN40_INTERNAL_ae1088b6_4_k_cu_84b7cd8c_324404cuda3std3__48in_placeE:
	.zero		1
	.type		_ZN40_INTERNAL_ae1088b6_4_k_cu_84b7cd8c_324404cuda3std6ranges3__45__cpo9iter_moveE,@object
	.size		_ZN40_INTERNAL_ae1088b6_4_k_cu_84b7cd8c_324404cuda3std6ranges3__45__cpo9iter_moveE,(_ZN40_INTERNAL_ae1088b6_4_k_cu_84b7cd8c_324404cuda3std3__45__cpo5beginE - _ZN40_INTERNAL_ae1088b6_4_k_cu_84b7cd8c_324404cuda3std6ranges3__45__cpo9iter_moveE)
_ZN40_INTERNAL_ae1088b6_4_k_cu_84b7cd8c_324404cuda3std6ranges3__45__cpo9iter_moveE:
	.zero		1
	.type		_ZN40_INTERNAL_ae1088b6_4_k_cu_84b7cd8c_324404cuda3std3__45__cpo5beginE,@object
	.size		_ZN40_INTERNAL_ae1088b6_4_k_cu_84b7cd8c_324404cuda3std3__45__cpo5beginE,(_ZN40_INTERNAL_ae1088b6_4_k_cu_84b7cd8c_324404cuda3std3__442_GLOBAL__N__ae1088b6_4_k_cu_84b7cd8c_324406ignoreE - _ZN40_INTERNAL_ae1088b6_4_k_cu_84b7cd8c_324404cuda3std3__45__cpo5beginE)
_ZN40_INTERNAL_ae1088b6_4_k_cu_84b7cd8c_324404cuda3std3__45__cpo5beginE:
	.zero		1
	.type		_ZN40_INTERNAL_ae1088b6_4_k_cu_84b7cd8c_324404cuda3std3__442_GLOBAL__N__ae1088b6_4_k_cu_84b7cd8c_324406ignoreE,@object
	.size		_ZN40_INTERNAL_ae1088b6_4_k_cu_84b7cd8c_324404cuda3std3__442_GLOBAL__N__ae1088b6_4_k_cu_84b7cd8c_324406ignoreE,(_ZN40_INTERNAL_ae1088b6_4_k_cu_84b7cd8c_324404cute7productE - _ZN40_INTERNAL_ae1088b6_4_k_cu_84b7cd8c_324404cuda3std3__442_GLOBAL__N__ae1088b6_4_k_cu_84b7cd8c_324406ignoreE)
_ZN40_INTERNAL_ae1088b6_4_k_cu_84b7cd8c_324404cuda3std3__442_GLOBAL__N__ae1088b6_4_k_cu_84b7cd8c_324406ignoreE:
	.zero		1
	.type		_ZN40_INTERNAL_ae1088b6_4_k_cu_84b7cd8c_324404cute7productE,@object
	.size		_ZN40_INTERNAL_ae1088b6_4_k_cu_84b7cd8c_324404cute7productE,(_ZN40_INTERNAL_ae1088b6_4_k_cu_84b7cd8c_324404cuda3std3__45__cpo3endE - _ZN40_INTERNAL_ae1088b6_4_k_cu_84b7cd8c_324404cute7productE)
_ZN40_INTERNAL_ae1088b6_4_k_cu_84b7cd8c_324404cute7productE:
	.zero		1
	.type		_ZN40_INTERNAL_ae1088b6_4_k_cu_84b7cd8c_324404cuda3std3__45__cpo3endE,@object
	.size		_ZN40_INTERNAL_ae1088b6_4_k_cu_84b7cd8c_324404cuda3std3__45__cpo3endE,(_ZN40_INTERNAL_ae1088b6_4_k_cu_84b7cd8c_324404cuda3std3__419piecewise_constructE - _ZN40_INTERNAL_ae1088b6_4_k_cu_84b7cd8c_324404cuda3std3__45__cpo3endE)
_ZN40_INTERNAL_ae1088b6_4_k_cu_84b7cd8c_324404cuda3std3__45__cpo3endE:
	.zero		1
	.type		_ZN40_INTERNAL_ae1088b6_4_k_cu_84b7cd8c_324404cuda3std3__419piecewise_constructE,@object
	.size		_ZN40_INTERNAL_ae1088b6_4_k_cu_84b7cd8c_324404cuda3std3__419piecewise_constructE,(_ZN40_INTERNAL_ae1088b6_4_k_cu_84b7cd8c_324404cuda3std3__45__cpo4cendE - _ZN40_INTERNAL_ae1088b6_4_k_cu_84b7cd8c_324404cuda3std3__419piecewise_constructE)
_ZN40_INTERNAL_ae1088b6_4_k_cu_84b7cd8c_324404cuda3std3__419piecewise_constructE:
	.zero		1
	.type		_ZN40_INTERNAL_ae1088b6_4_k_cu_84b7cd8c_324404cuda3std3__45__cpo4cendE,@object
	.size		_ZN40_INTERNAL_ae1088b6_4_k_cu_84b7cd8c_324404cuda3std3__45__cpo4cendE,(_ZN40_INTERNAL_ae1088b6_4_k_cu_84b7cd8c_324404cuda3std6ranges3__45__cpo4swapE - _ZN40_INTERNAL_ae1088b6_4_k_cu_84b7cd8c_324404cuda3std3__45__cpo4cendE)
_ZN40_INTERNAL_ae1088b6_4_k_cu_84b7cd8c_324404cuda3std3__45__cpo4cendE:
	.zero		1
	.type		_ZN40_INTERNAL_ae1088b6_4_k_cu_84b7cd8c_324404cuda3std6ranges3__45__cpo4swapE,@object
	.size		_ZN40_INTERNAL_ae1088b6_4_k_cu_84b7cd8c_324404cuda3std6ranges3__45__cpo4swapE,(.L_8 - _ZN40_INTERNAL_ae1088b6_4_k_cu_84b7cd8c_324404cuda3std6ranges3__45__cpo4swapE)
_ZN40_INTERNAL_ae1088b6_4_k_cu_84b7cd8c_324404cuda3std6ranges3__45__cpo4swapE:
	.zero		1
.L_8:


//--------------------- .nv.constant0._ZN7cutlass13device_kernelINS_4gemm6kernel13GemmUniversalIN4cute5tupleIJiiiiEEENS1_10collective13CollectiveMmaINS1_34MainloopSm90TmaGmmaWarpSpecializedILi7ENS5_IJNS4_1CILi1EEESB_SB_EEENS1_35KernelTmaWarpSpecializedCooperativeEEENS5_IJNSA_ILi256EEESF_NSA_ILi128EEEEEEaNS5_IJlSB_lEEEaSI_NS4_8TiledMMAINS4_8MMA_AtomIJNS4_4SM904GMMA27MMA_64x256x32_S32S8S8_SS_TNEEEENS4_6LayoutINS5_IJNSA_ILi2EEESB_SB_EEENS5_IJSB_NSA_ILi0EEESS_EEEEENS5_IJNS4_10UnderscoreESV_SV_EEEEENS4_13SM90_TMA_LOADENS4_14ComposedLayoutINS4_7SwizzleILi3ELi4ELi3EEENS4_18smem_ptr_flag_bitsILi8EEENSP_INS5_IJNSA_ILi8EEESG_EEENS5_IJSG_SB_EEEEEEEvNS4_8identityESY_S18_vS19_EENS_8epilogue10collective6detail29Sm90TmaWarpSpecializedAdapterINS1C_15DefaultEpilogueIaSI_SI_NS1B_6thread17LinearCombinationIaLi1EiiLNS1G_9ScaleType4KindE0ELNS_15FloatRoundStyleE2EaEENS1_15EpilogueDefaultEEEEEvvEEEEvNT_6ParamsE --------------------------
	.section	.nv.constant0._ZN7cutlass13device_kernelINS_4gemm6kernel13GemmUniversalIN4cute5tupleIJiiiiEEENS1_10collective13CollectiveMmaINS1_34MainloopSm90TmaGmmaWarpSpecializedILi7ENS5_IJNS4_1CILi1EEESB_SB_EEENS1_35KernelTmaWarpSpecializedCooperativeEEENS5_IJNSA_ILi256EEESF_NSA_ILi128EEEEEEaNS5_IJlSB_lEEEaSI_NS4_8TiledMMAINS4_8MMA_AtomIJNS4_4SM904GMMA27MMA_64x256x32_S32S8S8_SS_TNEEEENS4_6LayoutINS5_IJNSA_ILi2EEESB_SB_EEENS5_IJSB_NSA_ILi0EEESS_EEEEENS5_IJNS4_10UnderscoreESV_SV_EEEEENS4_13SM90_TMA_LOADENS4_14ComposedLayoutINS4_7SwizzleILi3ELi4ELi3EEENS4_18smem_ptr_flag_bitsILi8EEENSP_INS5_IJNSA_ILi8EEESG_EEENS5_IJSG_SB_EEEEEEEvNS4_8identityESY_S18_vS19_EENS_8epilogue10collective6detail29Sm90TmaWarpSpecializedAdapterINS1C_15DefaultEpilogueIaSI_SI_NS1B_6thread17LinearCombinationIaLi1EiiLNS1G_9ScaleType4KindE0ELNS_15FloatRoundStyleE2EaEENS1_15EpilogueDefaultEEEEEvvEEEEvNT_6ParamsE,"a",@progbits
	.sectionflags	@""
	.align	4
.nv.constant0._ZN7cutlass13device_kernelINS_4gemm6kernel13GemmUniversalIN4cute5tupleIJiiiiEEENS1_10collective13CollectiveMmaINS1_34MainloopSm90TmaGmmaWarpSpecializedILi7ENS5_IJNS4_1CILi1EEESB_SB_EEENS1_35KernelTmaWarpSpecializedCooperativeEEENS5_IJNSA_ILi256EEESF_NSA_ILi128EEEEEEaNS5_IJlSB_lEEEaSI_NS4_8TiledMMAINS4_8MMA_AtomIJNS4_4SM904GMMA27MMA_64x256x32_S32S8S8_SS_TNEEEENS4_6LayoutINS5_IJNSA_ILi2EEESB_SB_EEENS5_IJSB_NSA_ILi0EEESS_EEEEENS5_IJNS4_10UnderscoreESV_SV_EEEEENS4_13SM90_TMA_LOADENS4_14ComposedLayoutINS4_7SwizzleILi3ELi4ELi3EEENS4_18smem_ptr_flag_bitsILi8EEENSP_INS5_IJNSA_ILi8EEESG_EEENS5_IJSG_SB_EEEEEEEvNS4_8identityESY_S18_vS19_EENS_8epilogue10collective6detail29Sm90TmaWarpSpecializedAdapterINS1C_15DefaultEpilogueIaSI_SI_NS1B_6thread17LinearCombinationIaLi1EiiLNS1G_9ScaleType4KindE0ELNS_15FloatRoundStyleE2EaEENS1_15EpilogueDefaultEEEEEvvEEEEvNT_6ParamsE:
	.zero		1664


//--------------------- SYMBOLS --------------------------

	.type		.nv.reservedSmem.offset0,@object
	.size		.nv.reservedSmem.offset0,0x4
	.type		__assertfail,@function
